// auto-generated by cutlass_sweep.gemm — config: {"arch": "sm_100", "cluster_m": 2, "cluster_n": 1, "dtype": "fp16", "dtype_b": "fp16", "layout": "nt", "stages": 0, "tile_k": 128, "tile_m": 64, "tile_n": 224}
#include "cutlass/cutlass.h"
#include "cutlass/gemm/collective/collective_builder.hpp"
#include "cutlass/gemm/device/gemm_universal_adapter.h"
#include "cutlass/gemm/kernel/gemm_universal.hpp"
#include "cutlass/epilogue/collective/collective_builder.hpp"

using ElemA = cutlass::half_t;
using ElemB = cutlass::half_t;
using ElemCD = cutlass::half_t;
using Acc  = float;
using TileShape    = cute::Shape<cute::_64, cute::_224, cute::_128>;
using ClusterShape = cute::Shape<cute::_2, cute::_1, cute::_1>;

using CollectiveEpilogue = typename cutlass::epilogue::collective::CollectiveBuilder<
    cutlass::arch::Sm100, cutlass::arch::OpClassTensorOp,
    TileShape, ClusterShape,
    cutlass::epilogue::collective::EpilogueTileAuto,
    Acc, Acc,
    ElemCD, cutlass::layout::RowMajor, 128 / cutlass::sizeof_bits<ElemCD>::value,
    ElemCD, cutlass::layout::RowMajor, 128 / cutlass::sizeof_bits<ElemCD>::value,
    cutlass::epilogue::collective::EpilogueScheduleAuto
  >::CollectiveOp;

using CollectiveMainloop = typename cutlass::gemm::collective::CollectiveBuilder<
    cutlass::arch::Sm100, cutlass::arch::OpClassTensorOp,
    ElemA, cutlass::layout::RowMajor, 128 / cutlass::sizeof_bits<ElemA>::value,
    ElemB, cutlass::layout::ColumnMajor, 128 / cutlass::sizeof_bits<ElemB>::value,
    Acc,
    TileShape, ClusterShape,
    cutlass::gemm::collective::StageCountAutoCarveout<static_cast<int>(sizeof(typename CollectiveEpilogue::SharedStorage))>,
    cutlass::gemm::collective::KernelScheduleAuto
  >::CollectiveOp;

using GemmKernel = cutlass::gemm::kernel::GemmUniversal<
    cute::Shape<int,int,int,int>,
    CollectiveMainloop,
    CollectiveEpilogue
>;
using Gemm = cutlass::gemm::device::GemmUniversalAdapter<GemmKernel>;

// Force the device kernel symbol into the cubin without needing a host main.
auto* _anchor = &cutlass::device_kernel<GemmKernel>;


// ===== COMPILED SASS (sm_100a) =====

	.target	sm_100a

	.elftype	@"ET_EXEC"


//--------------------- .note.nv.tkinfo           --------------------------
	.section	.note.nv.tkinfo,"",@"SHT_NOTE"
	.sectionflags	@"SHF_NOTE_NV_TKINFO"
	.tkinfo
        /*0018*/ 	.word	0x00000002
        /*0030*/ 	.string	""
        /*0030*/ 	.string	"ptxas"
        /*0030*/ 	.string	"Cuda compilation tools, release 13.0, V13.0.88"
        /*0030*/ 	.string	"Build cuda_13.0.r13.0/compiler.36424714_0"
        /*0030*/ 	.string	"-arch sm_100a -m 64 "



//--------------------- .note.nv.cuinfo           --------------------------
	.section	.note.nv.cuinfo,"",@"SHT_NOTE"
	.sectionflags	@"SHF_NOTE_NV_CUINFO"
        /*0018*/ 	.short	0x0002
        /*001a*/ 	.short	0x0064
        /*001c*/ 	.short	0x0082
	.zero		2


//--------------------- .nv.info                  --------------------------
	.section	.nv.info,"",@"SHT_CUDA_INFO"
	.align	4


	//----- nvinfo : EIATTR_REGCOUNT
	.align		4
        /*0000*/ 	.byte	0x04, 0x2f
        /*0002*/ 	.short	(.L_19 - .L_18)
	.align		4
.L_18:
        /*0004*/ 	.word	index@(_ZN7cutlass13device_kernelINS_4gemm6kernel13GemmUniversalIN4cute5tupleIJiiiiEEENS1_10collective13CollectiveMmaINS1_35MainloopSm100TmaUmmaWarpSpecializedILi2ELi2ELi4ENS5_IJNS4_1CILi2EEENSA_ILi1EEESC_EEEEENS5_IJNSA_ILi64EEENSA_ILi224EEENSA_ILi128EEEEEENS_6half_tENS5_IJlSC_lEEESJ_SK_NS4_8TiledMMAINS4_8MMA_AtomIJNS4_20SM100_MMA_F16BF16_SSISJ_SJ_fLi64ELi224ELNS4_4UMMA5MajorE0ELSP_0ELNSO_7ScaleInE0ELSQ_0EEEEEENS4_6LayoutINS5_IJSC_SC_SC_EEENS5_IJNSA_ILi0EEESV_SV_EEEEENS5_IJNS4_10UnderscoreESY_SY_EEEEENS4_13SM90_TMA_LOADENS4_14ComposedLayoutINS4_7SwizzleILi3ELi4ELi3EEENS4_18smem_ptr_flag_bitsILi16EEENST_INS5_IJNSA_ILi8EEESF_EEENS5_IJSF_SC_EEEEEEEvNS4_8identityENS4_23SM90_TMA_LOAD_MULTICASTES1B_vS1C_EENS_8epilogue10collective18CollectiveEpilogueINS1F_23Sm100TmaWarpSpecializedILi2ELi1ELi112ELb1ELb0EEEJSI_NS5_IJNST_ISF_SC_EENST_ISG_SC_EEEEESJ_SK_SJ_SK_NS1F_6fusion15FusionCallbacksIS1J_NS1N_17LinearCombinationISJ_fSJ_fLNS_15FloatRoundStyleE2EEESI_S1M_JEEENS4_5SM1004TMEM4LOAD26SM100_TMEM_LOAD_16dp256b4xES11_NS12_INS13_ILi2ELi4ELi3EEES16_NST_INS5_IJS17_NSA_ILi32EEEEEENS5_IJS1Y_SC_EEEEEEENS4_17SM75_U32x4_LDSM_NENS4_14SM90_TMA_STOREES22_NS4_17SM90_U32x4_STSM_NENS4_39AutoVectorizingCopyWithAssumedAlignmentILi128EEEEEEvvEEEEvNT_6ParamsE)
        /*0008*/ 	.word	0x000000f5


	//----- nvinfo : EIATTR_FRAME_SIZE
	.align		4
.L_19:
        /*000c*/ 	.byte	0x04, 0x11
        /*000e*/ 	.short	(.L_21 - .L_20)
	.align		4
.L_20:
        /*0010*/ 	.word	index@($__internal_2_$__cuda_sm10x_tcgen05_guardrail_trap_unallocated_columns_being_dealloced)
        /*0014*/ 	.word	0x00000000


	//----- nvinfo : EIATTR_FRAME_SIZE
	.align		4
.L_21:
        /*0018*/ 	.byte	0x04, 0x11
        /*001a*/ 	.short	(.L_23 - .L_22)
	.align		4
.L_22:
        /*001c*/ 	.word	index@($__internal_1_$__cuda_sm10x_tcgen05_guardrail_trap_phase_invalid_during_alloc)
        /*0020*/ 	.word	0x00000000


	//----- nvinfo : EIATTR_FRAME_SIZE
	.align		4
.L_23:
        /*0024*/ 	.byte	0x04, 0x11
        /*0026*/ 	.short	(.L_25 - .L_24)
	.align		4
.L_24:
        /*0028*/ 	.word	index@($__internal_0_$__cuda_sm10x_tcgen05_guardrail_trap_col_being_dealloced_not_returned_by_alloc)
        /*002c*/ 	.word	0x00000000


	//----- nvinfo : EIATTR_FRAME_SIZE
	.align		4
.L_25:
        /*0030*/ 	.byte	0x04, 0x11
        /*0032*/ 	.short	(.L_27 - .L_26)
	.align		4
.L_26:
        /*0034*/ 	.word	index@(_ZN7cutlass13device_kernelINS_4gemm6kernel13GemmUniversalIN4cute5tupleIJiiiiEEENS1_10collective13CollectiveMmaINS1_35MainloopSm100TmaUmmaWarpSpecializedILi2ELi2ELi4ENS5_IJNS4_1CILi2EEENSA_ILi1EEESC_EEEEENS5_IJNSA_ILi64EEENSA_ILi224EEENSA_ILi128EEEEEENS_6half_tENS5_IJlSC_lEEESJ_SK_NS4_8TiledMMAINS4_8MMA_AtomIJNS4_20SM100_MMA_F16BF16_SSISJ_SJ_fLi64ELi224ELNS4_4UMMA5MajorE0ELSP_0ELNSO_7ScaleInE0ELSQ_0EEEEEENS4_6LayoutINS5_IJSC_SC_SC_EEENS5_IJNSA_ILi0EEESV_SV_EEEEENS5_IJNS4_10UnderscoreESY_SY_EEEEENS4_13SM90_TMA_LOADENS4_14ComposedLayoutINS4_7SwizzleILi3ELi4ELi3EEENS4_18smem_ptr_flag_bitsILi16EEENST_INS5_IJNSA_ILi8EEESF_EEENS5_IJSF_SC_EEEEEEEvNS4_8identityENS4_23SM90_TMA_LOAD_MULTICASTES1B_vS1C_EENS_8epilogue10collective18CollectiveEpilogueINS1F_23Sm100TmaWarpSpecializedILi2ELi1ELi112ELb1ELb0EEEJSI_NS5_IJNST_ISF_SC_EENST_ISG_SC_EEEEESJ_SK_SJ_SK_NS1F_6fusion15FusionCallbacksIS1J_NS1N_17LinearCombinationISJ_fSJ_fLNS_15FloatRoundStyleE2EEESI_S1M_JEEENS4_5SM1004TMEM4LOAD26SM100_TMEM_LOAD_16dp256b4xES11_NS12_INS13_ILi2ELi4ELi3EEES16_NST_INS5_IJS17_NSA_ILi32EEEEEENS5_IJS1Y_SC_EEEEEEENS4_17SM75_U32x4_LDSM_NENS4_14SM90_TMA_STOREES22_NS4_17SM90_U32x4_STSM_NENS4_39AutoVectorizingCopyWithAssumedAlignmentILi128EEEEEEvvEEEEvNT_6ParamsE)
        /*0038*/ 	.word	0x00000000


	//----- nvinfo : EIATTR_MIN_STACK_SIZE
	.align		4
.L_27:
        /*003c*/ 	.byte	0x04, 0x12
        /*003e*/ 	.short	(.L_29 - .L_28)
	.align		4
.L_28:
        /*0040*/ 	.word	index@(_ZN7cutlass13device_kernelINS_4gemm6kernel13GemmUniversalIN4cute5tupleIJiiiiEEENS1_10collective13CollectiveMmaINS1_35MainloopSm100TmaUmmaWarpSpecializedILi2ELi2ELi4ENS5_IJNS4_1CILi2EEENSA_ILi1EEESC_EEEEENS5_IJNSA_ILi64EEENSA_ILi224EEENSA_ILi128EEEEEENS_6half_tENS5_IJlSC_lEEESJ_SK_NS4_8TiledMMAINS4_8MMA_AtomIJNS4_20SM100_MMA_F16BF16_SSISJ_SJ_fLi64ELi224ELNS4_4UMMA5MajorE0ELSP_0ELNSO_7ScaleInE0ELSQ_0EEEEEENS4_6LayoutINS5_IJSC_SC_SC_EEENS5_IJNSA_ILi0EEESV_SV_EEEEENS5_IJNS4_10UnderscoreESY_SY_EEEEENS4_13SM90_TMA_LOADENS4_14ComposedLayoutINS4_7SwizzleILi3ELi4ELi3EEENS4_18smem_ptr_flag_bitsILi16EEENST_INS5_IJNSA_ILi8EEESF_EEENS5_IJSF_SC_EEEEEEEvNS4_8identityENS4_23SM90_TMA_LOAD_MULTICASTES1B_vS1C_EENS_8epilogue10collective18CollectiveEpilogueINS1F_23Sm100TmaWarpSpecializedILi2ELi1ELi112ELb1ELb0EEEJSI_NS5_IJNST_ISF_SC_EENST_ISG_SC_EEEEESJ_SK_SJ_SK_NS1F_6fusion15FusionCallbacksIS1J_NS1N_17LinearCombinationISJ_fSJ_fLNS_15FloatRoundStyleE2EEESI_S1M_JEEENS4_5SM1004TMEM4LOAD26SM100_TMEM_LOAD_16dp256b4xES11_NS12_INS13_ILi2ELi4ELi3EEES16_NST_INS5_IJS17_NSA_ILi32EEEEEENS5_IJS1Y_SC_EEEEEEENS4_17SM75_U32x4_LDSM_NENS4_14SM90_TMA_STOREES22_NS4_17SM90_U32x4_STSM_NENS4_39AutoVectorizingCopyWithAssumedAlignmentILi128EEEEEEvvEEEEvNT_6ParamsE)
        /*0044*/ 	.word	0x00000000
.L_29:


//--------------------- .nv.compat                --------------------------
	.section	.nv.compat,"",@"SHT_CUDA_COMPAT_INFO"
	.align	4
        /*0000*/ 	.byte	0x02, 0x09, 0x01, 0x00, 0x02, 0x02, 0x02, 0x00, 0x02, 0x05, 0x05, 0x00, 0x03, 0x07, 0x01, 0x01
        /*0010*/ 	.byte	0x02, 0x03, 0x01, 0x00, 0x02, 0x06, 0x01, 0x00, 0x04, 0x0b, 0x08, 0x00, 0x09, 0x00, 0x00, 0x00
        /*0020*/ 	.byte	0x00, 0x00, 0x00, 0x00


//--------------------- .nv.info._ZN7cutlass13device_kernelINS_4gemm6kernel13GemmUniversalIN4cute5tupleIJiiiiEEENS1_10collective13CollectiveMmaINS1_35MainloopSm100TmaUmmaWarpSpecializedILi2ELi2ELi4ENS5_IJNS4_1CILi2EEENSA_ILi1EEESC_EEEEENS5_IJNSA_ILi64EEENSA_ILi224EEENSA_ILi128EEEEEENS_6half_tENS5_IJlSC_lEEESJ_SK_NS4_8TiledMMAINS4_8MMA_AtomIJNS4_20SM100_MMA_F16BF16_SSISJ_SJ_fLi64ELi224ELNS4_4UMMA5MajorE0ELSP_0ELNSO_7ScaleInE0ELSQ_0EEEEEENS4_6LayoutINS5_IJSC_SC_SC_EEENS5_IJNSA_ILi0EEESV_SV_EEEEENS5_IJNS4_10UnderscoreESY_SY_EEEEENS4_13SM90_TMA_LOADENS4_14ComposedLayoutINS4_7SwizzleILi3ELi4ELi3EEENS4_18smem_ptr_flag_bitsILi16EEENST_INS5_IJNSA_ILi8EEESF_EEENS5_IJSF_SC_EEEEEEEvNS4_8identityENS4_23SM90_TMA_LOAD_MULTICASTES1B_vS1C_EENS_8epilogue10collective18CollectiveEpilogueINS1F_23Sm100TmaWarpSpecializedILi2ELi1ELi112ELb1ELb0EEEJSI_NS5_IJNST_ISF_SC_EENST_ISG_SC_EEEEESJ_SK_SJ_SK_NS1F_6fusion15FusionCallbacksIS1J_NS1N_17LinearCombinationISJ_fSJ_fLNS_15FloatRoundStyleE2EEESI_S1M_JEEENS4_5SM1004TMEM4LOAD26SM100_TMEM_LOAD_16dp256b4xES11_NS12_INS13_ILi2ELi4ELi3EEES16_NST_INS5_IJS17_NSA_ILi32EEEEEENS5_IJS1Y_SC_EEEEEEENS4_17SM75_U32x4_LDSM_NENS4_14SM90_TMA_STOREES22_NS4_17SM90_U32x4_STSM_NENS4_39AutoVectorizingCopyWithAssumedAlignmentILi128EEEEEEvvEEEEvNT_6ParamsE --------------------------
	.section	.nv.info._ZN7cutlass13device_kernelINS_4gemm6kernel13GemmUniversalIN4cute5tupleIJiiiiEEENS1_10collective13CollectiveMmaINS1_35MainloopSm100TmaUmmaWarpSpecializedILi2ELi2ELi4ENS5_IJNS4_1CILi2EEENSA_ILi1EEESC_EEEEENS5_IJNSA_ILi64EEENSA_ILi224EEENSA_ILi128EEEEEENS_6half_tENS5_IJlSC_lEEESJ_SK_NS4_8TiledMMAINS4_8MMA_AtomIJNS4_20SM100_MMA_F16BF16_SSISJ_SJ_fLi64ELi224ELNS4_4UMMA5MajorE0ELSP_0ELNSO_7ScaleInE0ELSQ_0EEEEEENS4_6LayoutINS5_IJSC_SC_SC_EEENS5_IJNSA_ILi0EEESV_SV_EEEEENS5_IJNS4_10UnderscoreESY_SY_EEEEENS4_13SM90_TMA_LOADENS4_14ComposedLayoutINS4_7SwizzleILi3ELi4ELi3EEENS4_18smem_ptr_flag_bitsILi16EEENST_INS5_IJNSA_ILi8EEESF_EEENS5_IJSF_SC_EEEEEEEvNS4_8identityENS4_23SM90_TMA_LOAD_MULTICASTES1B_vS1C_EENS_8epilogue10collective18CollectiveEpilogueINS1F_23Sm100TmaWarpSpecializedILi2ELi1ELi112ELb1ELb0EEEJSI_NS5_IJNST_ISF_SC_EENST_ISG_SC_EEEEESJ_SK_SJ_SK_NS1F_6fusion15FusionCallbacksIS1J_NS1N_17LinearCombinationISJ_fSJ_fLNS_15FloatRoundStyleE2EEESI_S1M_JEEENS4_5SM1004TMEM4LOAD26SM100_TMEM_LOAD_16dp256b4xES11_NS12_INS13_ILi2ELi4ELi3EEES16_NST_INS5_IJS17_NSA_ILi32EEEEEENS5_IJS1Y_SC_EEEEEEENS4_17SM75_U32x4_LDSM_NENS4_14SM90_TMA_STOREES22_NS4_17SM90_U32x4_STSM_NENS4_39AutoVectorizingCopyWithAssumedAlignmentILi128EEEEEEvvEEEEvNT_6ParamsE,"",@"SHT_CUDA_INFO"
	.sectionflags	@""
	.align	4


	//----- nvinfo : EIATTR_CUDA_API_VERSION
	.align		4
        /*0000*/ 	.byte	0x04, 0x37
        /*0002*/ 	.short	(.L_31 - .L_30)
.L_30:
        /*0004*/ 	.word	0x00000082


	//----- nvinfo : EIATTR_KPARAM_INFO
	.align		4
.L_31:
        /*0008*/ 	.byte	0x04, 0x17
        /*000a*/ 	.short	(.L_33 - .L_32)
.L_32:
        /*000c*/ 	.word	0x00000000
        /*0010*/ 	.short	0x0000
        /*0012*/ 	.short	0x0000
        /*0014*/ 	.byte	0x00, 0xf0, 0x01, 0x20


	//----- nvinfo : EIATTR_AT_ENTRY_FRAGMENTS
	.align		4
.L_33:
        /*0018*/ 	.byte	0x04, 0x4f
        /*001a*/ 	.short	(.L_35 - .L_34)


	//   ....[0]....
.L_34:
        /*001c*/ 	.word	0x00000006


	//----- nvinfo : EIATTR_RESERVED_SMEM_USED
	.align		4
.L_35:
        /*0020*/ 	.byte	0x01, 0x41
	.zero		2


	//----- nvinfo : EIATTR_SPARSE_MMA_MASK
	.align		4
        /*0024*/ 	.byte	0x03, 0x50
        /*0026*/ 	.short	0x0000


	//----- nvinfo : EIATTR_TCGEN05_1CTA_USED
	.align		4
        /*0028*/ 	.byte	0x01, 0x51
	.zero		2


	//----- nvinfo : EIATTR_MAXREG_COUNT
	.align		4
        /*002c*/ 	.byte	0x03, 0x1b
        /*002e*/ 	.short	0x00ff


	//----- nvinfo : EIATTR_NUM_BARRIERS
	.align		4
        /*0030*/ 	.byte	0x02, 0x4c
        /*0032*/ 	.byte	0x07
	.zero		1


	//----- nvinfo : EIATTR_EXTERNS
	.align		4
        /*0034*/ 	.byte	0x04, 0x0f
        /*0036*/ 	.short	(.L_37 - .L_36)


	//   ....[0]....
	.align		4
.L_36:
        /*0038*/ 	.word	index@(__assertfail)


	//----- nvinfo : EIATTR_MERCURY_ISA_VERSION
	.align		4
.L_37:
        /*003c*/ 	.byte	0x03, 0x5f
        /*003e*/ 	.short	0x0101


	//----- nvinfo : EIATTR_INT_WARP_WIDE_INSTR_OFFSETS
	.align		4
        /*0040*/ 	.byte	0x04, 0x31
        /*0042*/ 	.short	(.L_39 - .L_38)


	//   ....[0]....
.L_38:
        /*0044*/ 	.word	0x00003e00


	//   ....[1]....
        /*0048*/ 	.word	0x00003e30


	//   ....[2]....
        /*004c*/ 	.word	0x00003e50


	//   ....[3]....
        /*0050*/ 	.word	0x00004a60


	//   ....[4]....
        /*0054*/ 	.word	0x00004a70


	//   ....[5]....
        /*0058*/ 	.word	0x00004c30


	//   ....[6]....
        /*005c*/ 	.word	0x00004c50


	//   ....[7]....
        /*0060*/ 	.word	0x00004c70


	//   ....[8]....
        /*0064*/ 	.word	0x00004c90


	//   ....[9]....
        /*0068*/ 	.word	0x00004d30


	//   ....[10]....
        /*006c*/ 	.word	0x00004d90


	//----- nvinfo : EIATTR_COOP_GROUP_MASK_REGIDS
	.align		4
.L_39:
        /*0070*/ 	.byte	0x04, 0x29
        /*0072*/ 	.short	(.L_41 - .L_40)


	//   ....[0]....
.L_40:
        /*0074*/ 	.word	0xffffffff


	//   ....[1]....
        /*0078*/ 	.word	0xffffffff


	//   ....[2]....
        /*007c*/ 	.word	0xffffffff


	//   ....[3]....
        /*0080*/ 	.word	0xffffffff


	//   ....[4]....
        /*0084*/ 	.word	0xffffffff


	//   ....[5]....
        /*0088*/ 	.word	0xffffffff


	//   ....[6]....
        /*008c*/ 	.word	0xffffffff


	//   ....[7]....
        /*0090*/ 	.word	0xffffffff


	//   ....[8]....
        /*0094*/ 	.word	0xffffffff


	//   ....[9]....
        /*0098*/ 	.word	0xffffffff


	//   ....[10]....
        /*009c*/ 	.word	0xffffffff


	//   ....[11]....
        /*00a0*/ 	.word	0xffffffff


	//   ....[12]....
        /*00a4*/ 	.word	0xffffffff


	//   ....[13]....
        /*00a8*/ 	.word	0xffffffff


	//----- nvinfo : EIATTR_COOP_GROUP_INSTR_OFFSETS
	.align		4
.L_41:
        /*00ac*/ 	.byte	0x04, 0x28
        /*00ae*/ 	.short	(.L_43 - .L_42)


	//   ....[0]....
.L_42:
        /*00b0*/ 	.word	0x00000080


	//   ....[1]....
        /*00b4*/ 	.word	0x000004e0


	//   ....[2]....
        /*00b8*/ 	.word	0x00000640


	//   ....[3]....
        /*00bc*/ 	.word	0x000007a0


	//   ....[4]....
        /*00c0*/ 	.word	0x000008a0


	//   ....[5]....
        /*00c4*/ 	.word	0x00000a10


	//   ....[6]....
        /*00c8*/ 	.word	0x00000bb0


	//   ....[7]....
        /*00cc*/ 	.word	0x00000d60


	//   ....[8]....
        /*00d0*/ 	.word	0x000020c0


	//   ....[9]....
        /*00d4*/ 	.word	0x00002e40


	//   ....[10]....
        /*00d8*/ 	.word	0x00003050


	//   ....[11]....
        /*00dc*/ 	.word	0x00003080


	//   ....[12]....
        /*00e0*/ 	.word	0x00003ce0


	//   ....[13]....
        /*00e4*/ 	.word	0x00003f10


	//----- nvinfo : EIATTR_VRC_CTA_INIT_COUNT
	.align		4
.L_43:
        /*00e8*/ 	.byte	0x02, 0x4a
        /*00ea*/ 	.byte	0x80
	.zero		1


	//----- nvinfo : EIATTR_SYSCALL_OFFSETS
	.align		4
        /*00ec*/ 	.byte	0x04, 0x46
        /*00ee*/ 	.short	(.L_45 - .L_44)


	//   ....[0]....
.L_44:
        /*00f0*/ 	.word	0x00005850


	//   ....[1]....
        /*00f4*/ 	.word	0x00005940


	//   ....[2]....
        /*00f8*/ 	.word	0x000065a0


	//   ....[3]....
        /*00fc*/ 	.word	0x00006710


	//   ....[4]....
        /*0100*/ 	.word	0x00006880


	//   ....[5]....
        /*0104*/ 	.word	0x000069f0


	//   ....[6]....
        /*0108*/ 	.word	0x00006b60


	//   ....[7]....
        /*010c*/ 	.word	0x00006cd0


	//   ....[8]....
        /*0110*/ 	.word	0x00006e40


	//----- nvinfo : EIATTR_MBARRIER_INSTR_OFFSETS
	.align		4
.L_45:
        /*0114*/ 	.byte	0x04, 0x39
        /*0116*/ 	.short	(.L_47 - .L_46)


	//   ....[0]....
.L_46:
        /*0118*/ 	.word	0x000005f0
        /*011c*/ 	.word	0x000000ff
        /*0120*/ 	.word	0x00000000
        /*0124*/ 	.short	0x0100
        /*0126*/ 	.byte	0x04
	.zero		1


	//   ....[1]....
        /*0128*/ 	.word	0x00000600
        /*012c*/ 	.word	0x000000ff
        /*0130*/ 	.word	0x00000010
        /*0134*/ 	.short	0x0100
        /*0136*/ 	.byte	0x04
	.zero		1


	//   ....[2]....
        /*0138*/ 	.word	0x00000610
        /*013c*/ 	.word	0x000000ff
        /*0140*/ 	.word	0x00000008
        /*0144*/ 	.short	0x0100
        /*0146*/ 	.byte	0x04
	.zero		1


	//   ....[3]....
        /*0148*/ 	.word	0x00000620
        /*014c*/ 	.word	0x000000ff
        /*0150*/ 	.word	0x00000018
        /*0154*/ 	.short	0x0100
        /*0156*/ 	.byte	0x04
	.zero		1


	//   ....[4]....
        /*0158*/ 	.word	0x00000750
        /*015c*/ 	.word	0x000000ff
        /*0160*/ 	.word	0x00000020
        /*0164*/ 	.short	0x0100
        /*0166*/ 	.byte	0x04
	.zero		1


	//   ....[5]....
        /*0168*/ 	.word	0x00000760
        /*016c*/ 	.word	0x000000ff
        /*0170*/ 	.word	0x00000030
        /*0174*/ 	.short	0x0100
        /*0176*/ 	.byte	0x04
	.zero		1


	//   ....[6]....
        /*0178*/ 	.word	0x00000770
        /*017c*/ 	.word	0x000000ff
        /*0180*/ 	.word	0x00000028
        /*0184*/ 	.short	0x0100
        /*0186*/ 	.byte	0x04
	.zero		1


	//   ....[7]....
        /*0188*/ 	.word	0x00000780
        /*018c*/ 	.word	0x000000ff
        /*0190*/ 	.word	0x00000038
        /*0194*/ 	.short	0x0100
        /*0196*/ 	.byte	0x04
	.zero		1


	//   ....[8]....
        /*0198*/ 	.word	0x00000870
        /*019c*/ 	.word	0x000000ff
        /*01a0*/ 	.word	0x00000040
        /*01a4*/ 	.short	0x0100
        /*01a6*/ 	.byte	0x06
	.zero		1


	//   ....[9]....
        /*01a8*/ 	.word	0x00000880
        /*01ac*/ 	.word	0x000000ff
        /*01b0*/ 	.word	0x00000048
        /*01b4*/ 	.short	0x0100
        /*01b6*/ 	.byte	0x06
	.zero		1


	//   ....[10]....
        /*01b8*/ 	.word	0x000009c0
        /*01bc*/ 	.word	0x000000ff
        /*01c0*/ 	.word	0x00000050
        /*01c4*/ 	.short	0x0100
        /*01c6*/ 	.byte	0x06
	.zero		1


	//   ....[11]....
        /*01c8*/ 	.word	0x000009d0
        /*01cc*/ 	.word	0x000000ff
        /*01d0*/ 	.word	0x00000060
        /*01d4*/ 	.short	0x0100
        /*01d6*/ 	.byte	0x06
	.zero		1


	//   ....[12]....
        /*01d8*/ 	.word	0x000009e0
        /*01dc*/ 	.word	0x000000ff
        /*01e0*/ 	.word	0x00000058
        /*01e4*/ 	.short	0x0100
        /*01e6*/ 	.byte	0x06
	.zero		1


	//   ....[13]....
        /*01e8*/ 	.word	0x000009f0
        /*01ec*/ 	.word	0x000000ff
        /*01f0*/ 	.word	0x00000068
        /*01f4*/ 	.short	0x0100
        /*01f6*/ 	.byte	0x06
	.zero		1


	//   ....[14]....
        /*01f8*/ 	.word	0x00000b20
        /*01fc*/ 	.word	0x000000ff
        /*0200*/ 	.word	0x00000070
        /*0204*/ 	.short	0x0100
        /*0206*/ 	.byte	0x04
	.zero		1


	//   ....[15]....
        /*0208*/ 	.word	0x00000b30
        /*020c*/ 	.word	0x000000ff
        /*0210*/ 	.word	0x00000090
        /*0214*/ 	.short	0x0100
        /*0216*/ 	.byte	0x04
	.zero		1


	//   ....[16]....
        /*0218*/ 	.word	0x00000b40
        /*021c*/ 	.word	0x000000ff
        /*0220*/ 	.word	0x00000078
        /*0224*/ 	.short	0x0100
        /*0226*/ 	.byte	0x04
	.zero		1


	//   ....[17]....
        /*0228*/ 	.word	0x00000b50
        /*022c*/ 	.word	0x000000ff
        /*0230*/ 	.word	0x00000098
        /*0234*/ 	.short	0x0100
        /*0236*/ 	.byte	0x04
	.zero		1


	//   ....[18]....
        /*0238*/ 	.word	0x00000b60
        /*023c*/ 	.word	0x000000ff
        /*0240*/ 	.word	0x00000080
        /*0244*/ 	.short	0x0100
        /*0246*/ 	.byte	0x04
	.zero		1


	//   ....[19]....
        /*0248*/ 	.word	0x00000b70
        /*024c*/ 	.word	0x000000ff
        /*0250*/ 	.word	0x000000a0
        /*0254*/ 	.short	0x0100
        /*0256*/ 	.byte	0x04
	.zero		1


	//   ....[20]....
        /*0258*/ 	.word	0x00000b80
        /*025c*/ 	.word	0x000000ff
        /*0260*/ 	.word	0x00000088
        /*0264*/ 	.short	0x0100
        /*0266*/ 	.byte	0x04
	.zero		1


	//   ....[21]....
        /*0268*/ 	.word	0x00000b90
        /*026c*/ 	.word	0x000000ff
        /*0270*/ 	.word	0x000000a8
        /*0274*/ 	.short	0x0100
        /*0276*/ 	.byte	0x04
	.zero		1


	//   ....[22]....
        /*0278*/ 	.word	0x00000c80
        /*027c*/ 	.word	0x000000ff
        /*0280*/ 	.word	0x000000b0
        /*0284*/ 	.short	0x0100
        /*0286*/ 	.byte	0x04
	.zero		1


	//   ....[23]....
        /*0288*/ 	.word	0x00000c90
        /*028c*/ 	.word	0x000000ff
        /*0290*/ 	.word	0x000000c0
        /*0294*/ 	.short	0x0100
        /*0296*/ 	.byte	0x04
	.zero		1


	//   ....[24]....
        /*0298*/ 	.word	0x00000ca0
        /*029c*/ 	.word	0x000000ff
        /*02a0*/ 	.word	0x000000b8
        /*02a4*/ 	.short	0x0100
        /*02a6*/ 	.byte	0x04
	.zero		1


	//   ....[25]....
        /*02a8*/ 	.word	0x00000cb0
        /*02ac*/ 	.word	0x000000ff
        /*02b0*/ 	.word	0x000000c8
        /*02b4*/ 	.short	0x0100
        /*02b6*/ 	.byte	0x04
	.zero		1


	//   ....[26]....
        /*02b8*/ 	.word	0x000017c0
        /*02bc*/ 	.word	0x00000000
        /*02c0*/ 	.word	0x000000c0
        /*02c4*/ 	.short	0x010a
        /*02c6*/ 	.byte	0xff
	.zero		1


	//   ....[27]....
        /*02c8*/ 	.word	0x000017f0
        /*02cc*/ 	.word	0x00000000
        /*02d0*/ 	.word	0x000000b0
        /*02d4*/ 	.short	0x0101
        /*02d6*/ 	.byte	0xff
	.zero		1


	//   ....[28]....
        /*02d8*/ 	.word	0x000018c0
        /*02dc*/ 	.word	0x000000ff
        /*02e0*/ 	.word	0x00000010
        /*02e4*/ 	.short	0x010a
        /*02e6*/ 	.byte	0x05
	.zero		1


	//   ....[29]....
        /*02e8*/ 	.word	0x00001940
        /*02ec*/ 	.word	0x000000ff
        /*02f0*/ 	.word	0x00000010
        /*02f4*/ 	.short	0x010a
        /*02f6*/ 	.byte	0x21
	.zero		1


	//   ....[30]....
        /*02f8*/ 	.word	0x00001ad0
        /*02fc*/ 	.word	0x000000ff
        /*0300*/ 	.word	0x00000010
        /*0304*/ 	.short	0x010a
        /*0306*/ 	.byte	0x05
	.zero		1


	//   ....[31]....
        /*0308*/ 	.word	0x00001cc0
        /*030c*/ 	.word	0x000000ff
        /*0310*/ 	.word	0x00000048
        /*0314*/ 	.short	0x0101
        /*0316*/ 	.byte	0x0d
	.zero		1


	//   ....[32]....
        /*0318*/ 	.word	0x00001ce0
        /*031c*/ 	.word	0x000000ff
        /*0320*/ 	.word	0x00000010
        /*0324*/ 	.short	0x010a
        /*0326*/ 	.byte	0x05
	.zero		1


	//   ....[33]....
        /*0328*/ 	.word	0x00001d60
        /*032c*/ 	.word	0x000000ff
        /*0330*/ 	.word	0x00000010
        /*0334*/ 	.short	0x010a
        /*0336*/ 	.byte	0x21
	.zero		1


	//   ....[34]....
        /*0338*/ 	.word	0x00001ef0
        /*033c*/ 	.word	0x000000ff
        /*0340*/ 	.word	0x00000010
        /*0344*/ 	.short	0x010a
        /*0346*/ 	.byte	0x05
	.zero		1


	//   ....[35]....
        /*0348*/ 	.word	0x000020f0
        /*034c*/ 	.word	0x00000003
        /*0350*/ 	.word	0x00000050
        /*0354*/ 	.short	0x010a
        /*0356*/ 	.byte	0xff
	.zero		1


	//   ....[36]....
        /*0358*/ 	.word	0x00002240
        /*035c*/ 	.word	0x00000000
        /*0360*/ 	.word	0x00000000
        /*0364*/ 	.short	0x0101
        /*0366*/ 	.byte	0xff
	.zero		1


	//   ....[37]....
        /*0368*/ 	.word	0x000027e0
        /*036c*/ 	.word	0x000000ff
        /*0370*/ 	.word	0x00000000
        /*0374*/ 	.short	0x010a
        /*0376*/ 	.byte	0x04
	.zero		1


	//   ....[38]....
        /*0378*/ 	.word	0x00002880
        /*037c*/ 	.word	0x00000000
        /*0380*/ 	.word	0x00000000
        /*0384*/ 	.short	0x010a
        /*0386*/ 	.byte	0xff
	.zero		1


	//   ....[39]....
        /*0388*/ 	.word	0x000029a0
        /*038c*/ 	.word	0x00000002
        /*0390*/ 	.word	0x000000b0
        /*0394*/ 	.short	0x010a
        /*0396*/ 	.byte	0xff
	.zero		1


	//   ....[40]....
        /*0398*/ 	.word	0x00002a10
        /*039c*/ 	.word	0x00000002
        /*03a0*/ 	.word	0x00000000
        /*03a4*/ 	.short	0x0101
        /*03a6*/ 	.byte	0xff
	.zero		1


	//   ....[41]....
        /*03a8*/ 	.word	0x00002a30
        /*03ac*/ 	.word	0x000000ff
        /*03b0*/ 	.word	0x00000060
        /*03b4*/ 	.short	0x010a
        /*03b6*/ 	.byte	0x04
	.zero		1


	//   ....[42]....
        /*03b8*/ 	.word	0x00002b50
        /*03bc*/ 	.word	0x00000002
        /*03c0*/ 	.word	0x00000050
        /*03c4*/ 	.short	0x010a
        /*03c6*/ 	.byte	0xff
	.zero		1


	//   ....[43]....
        /*03c8*/ 	.word	0x00002c50
        /*03cc*/ 	.word	0x00000002
        /*03d0*/ 	.word	0x00000000
        /*03d4*/ 	.short	0x0101
        /*03d6*/ 	.byte	0xff
	.zero		1


	//   ....[44]....
        /*03d8*/ 	.word	0x00002ce0
        /*03dc*/ 	.word	0x000000ff
        /*03e0*/ 	.word	0x00000060
        /*03e4*/ 	.short	0x0106
        /*03e6*/ 	.byte	0x04
	.zero		1


	//   ....[45]....
        /*03e8*/ 	.word	0x00002d00
        /*03ec*/ 	.word	0x000000ff
        /*03f0*/ 	.word	0x00000060
        /*03f4*/ 	.short	0x010a
        /*03f6*/ 	.byte	0x04
	.zero		1


	//   ....[46]....
        /*03f8*/ 	.word	0x00002d90
        /*03fc*/ 	.word	0x000000ff
        /*0400*/ 	.word	0x00000060
        /*0404*/ 	.short	0x0106
        /*0406*/ 	.byte	0x06
	.zero		1


	//   ....[47]....
        /*0408*/ 	.word	0x00002dd0
        /*040c*/ 	.word	0x00000000
        /*0410*/ 	.word	0x00000060
        /*0414*/ 	.short	0x010a
        /*0416*/ 	.byte	0xff
	.zero		1


	//   ....[48]....
        /*0418*/ 	.word	0x000033a0
        /*041c*/ 	.word	0x00000000
        /*0420*/ 	.word	0x00000050
        /*0424*/ 	.short	0x010a
        /*0426*/ 	.byte	0xff
	.zero		1


	//   ....[49]....
        /*0428*/ 	.word	0x000034a0
        /*042c*/ 	.word	0x00000003
        /*0430*/ 	.word	0x00000000
        /*0434*/ 	.short	0x0101
        /*0436*/ 	.byte	0xff
	.zero		1


	//   ....[50]....
        /*0438*/ 	.word	0x000034b0
        /*043c*/ 	.word	0x000000ff
        /*0440*/ 	.word	0x00000000
        /*0444*/ 	.short	0x010a
        /*0446*/ 	.byte	0x05
	.zero		1


	//   ....[51]....
        /*0448*/ 	.word	0x00003520
        /*044c*/ 	.word	0x000000ff
        /*0450*/ 	.word	0x00000090
        /*0454*/ 	.short	0x010a
        /*0456*/ 	.byte	0x2f
	.zero		1


	//   ....[52]....
        /*0458*/ 	.word	0x000035f0
        /*045c*/ 	.word	0x000000ff
        /*0460*/ 	.word	0x00000000
        /*0464*/ 	.short	0x010a
        /*0466*/ 	.byte	0x07
	.zero		1


	//   ....[53]....
        /*0468*/ 	.word	0x00003730
        /*046c*/ 	.word	0x000000ff
        /*0470*/ 	.word	0x00000000
        /*0474*/ 	.short	0x010a
        /*0476*/ 	.byte	0x06
	.zero		1


	//   ....[54]....
        /*0478*/ 	.word	0x00003b10
        /*047c*/ 	.word	0x000000ff
        /*0480*/ 	.word	0x00000000
        /*0484*/ 	.short	0x010a
        /*0486*/ 	.byte	0x04
	.zero		1


	//   ....[55]....
        /*0488*/ 	.word	0x00003ba0
        /*048c*/ 	.word	0x000000ff
        /*0490*/ 	.word	0x00000000
        /*0494*/ 	.short	0x010a
        /*0496*/ 	.byte	0x05
	.zero		1


	//   ....[56]....
        /*0498*/ 	.word	0x00003c30
        /*049c*/ 	.word	0x000000ff
        /*04a0*/ 	.word	0x00000000
        /*04a4*/ 	.short	0x010a
        /*04a6*/ 	.byte	0x05
	.zero		1


	//   ....[57]....
        /*04a8*/ 	.word	0x00003cc0
        /*04ac*/ 	.word	0x000000ff
        /*04b0*/ 	.word	0x00000000
        /*04b4*/ 	.short	0x010a
        /*04b6*/ 	.byte	0x04
	.zero		1


	//   ....[58]....
        /*04b8*/ 	.word	0x000041a0
        /*04bc*/ 	.word	0x00000003
        /*04c0*/ 	.word	0x00000050
        /*04c4*/ 	.short	0x010a
        /*04c6*/ 	.byte	0xff
	.zero		1


	//   ....[59]....
        /*04c8*/ 	.word	0x00004310
        /*04cc*/ 	.word	0x00000000
        /*04d0*/ 	.word	0x00000000
        /*04d4*/ 	.short	0x0101
        /*04d6*/ 	.byte	0xff
	.zero		1


	//   ....[60]....
        /*04d8*/ 	.word	0x000047c0
        /*04dc*/ 	.word	0x000000ff
        /*04e0*/ 	.word	0x00000048
        /*04e4*/ 	.short	0x010a
        /*04e6*/ 	.byte	0x06
	.zero		1


	//   ....[61]....
        /*04e8*/ 	.word	0x00004990
        /*04ec*/ 	.word	0x000000ff
        /*04f0*/ 	.word	0x00000030
        /*04f4*/ 	.short	0x010a
        /*04f6*/ 	.byte	0x07
	.zero		1


	//   ....[62]....
        /*04f8*/ 	.word	0x00004dd0
        /*04fc*/ 	.word	0x000000ff
        /*0500*/ 	.word	0x00000020
        /*0504*/ 	.short	0x010b
        /*0506*/ 	.byte	0x07
	.zero		1


	//   ....[63]....
        /*0508*/ 	.word	0x00004de0
        /*050c*/ 	.word	0x000000ff
        /*0510*/ 	.word	0x00000000
        /*0514*/ 	.short	0x0101
        /*0516*/ 	.byte	0x04
	.zero		1


	//   ....[64]....
        /*0518*/ 	.word	0x00004e30
        /*051c*/ 	.word	0x000000ff
        /*0520*/ 	.word	0x00000000
        /*0524*/ 	.short	0x010a
        /*0526*/ 	.byte	0x04
	.zero		1


	//   ....[65]....
        /*0528*/ 	.word	0x00004ed0
        /*052c*/ 	.word	0x00000000
        /*0530*/ 	.word	0x00000000
        /*0534*/ 	.short	0x010a
        /*0536*/ 	.byte	0xff
	.zero		1


	//   ....[66]....
        /*0538*/ 	.word	0x00005100
        /*053c*/ 	.word	0x00000008
        /*0540*/ 	.word	0x00000050
        /*0544*/ 	.short	0x010a
        /*0546*/ 	.byte	0xff
	.zero		1


	//   ....[67]....
        /*0548*/ 	.word	0x00005290
        /*054c*/ 	.word	0x00000000
        /*0550*/ 	.word	0x00000000
        /*0554*/ 	.short	0x0101
        /*0556*/ 	.byte	0xff
	.zero		1


	//   ....[68]....
        /*0558*/ 	.word	0x00005dc0
        /*055c*/ 	.word	0x00000000
        /*0560*/ 	.word	0x00000020
        /*0564*/ 	.short	0x010a
        /*0566*/ 	.byte	0xff
	.zero		1


	//   ....[69]....
        /*0568*/ 	.word	0x00005e90
        /*056c*/ 	.word	0x00000011
        /*0570*/ 	.word	0x00000070
        /*0574*/ 	.short	0x010a
        /*0576*/ 	.byte	0xff
	.zero		1


	//   ....[70]....
        /*0578*/ 	.word	0x00006070
        /*057c*/ 	.word	0x00000000
        /*0580*/ 	.word	0x00000020
        /*0584*/ 	.short	0x010a
        /*0586*/ 	.byte	0xff
	.zero		1


	//   ....[71]....
        /*0588*/ 	.word	0x00006480
        /*058c*/ 	.word	0x00000011
        /*0590*/ 	.word	0x00000070
        /*0594*/ 	.short	0x010a
        /*0596*/ 	.byte	0xff
	.zero		1


	//   ....[72]....
        /*0598*/ 	.word	0x00007110
        /*059c*/ 	.word	0x000000ff
        /*05a0*/ 	.word	0x00000000
        /*05a4*/ 	.short	0x0101
        /*05a6*/ 	.byte	0x04
	.zero		1


	//   ....[73]....
        /*05a8*/ 	.word	0x00008da0
        /*05ac*/ 	.word	0x00000000
        /*05b0*/ 	.word	0x00000000
        /*05b4*/ 	.short	0x0101
        /*05b6*/ 	.byte	0xff
	.zero		1


	//   ....[74]....
        /*05b8*/ 	.word	0x00009040
        /*05bc*/ 	.word	0x00000000
        /*05c0*/ 	.word	0x000000c0
        /*05c4*/ 	.short	0x010a
        /*05c6*/ 	.byte	0xff
	.zero		1


	//   ....[75]....
        /*05c8*/ 	.word	0x000090a0
        /*05cc*/ 	.word	0x00000000
        /*05d0*/ 	.word	0x00000010
        /*05d4*/ 	.short	0x010a
        /*05d6*/ 	.byte	0xff
	.zero		1


	//   ....[76]....
        /*05d8*/ 	.word	0x00009100
        /*05dc*/ 	.word	0x00000000
        /*05e0*/ 	.word	0x00000010
        /*05e4*/ 	.short	0x010a
        /*05e6*/ 	.byte	0xff
	.zero		1


	//   ....[77]....
        /*05e8*/ 	.word	0x00009150
        /*05ec*/ 	.word	0x00000003
        /*05f0*/ 	.word	0x00000050
        /*05f4*/ 	.short	0x010a
        /*05f6*/ 	.byte	0xff
	.zero		1


	//   ....[78]....
        /*05f8*/ 	.word	0x000091b0
        /*05fc*/ 	.word	0x00000000
        /*0600*/ 	.word	0x00000000
        /*0604*/ 	.short	0x010a
        /*0606*/ 	.byte	0xff
	.zero		1


	//   ....[79]....
        /*0608*/ 	.word	0x00009200
        /*060c*/ 	.word	0x00000002
        /*0610*/ 	.word	0x000000b0
        /*0614*/ 	.short	0x010a
        /*0616*/ 	.byte	0xff
	.zero		1


	//   ....[80]....
        /*0618*/ 	.word	0x00009260
        /*061c*/ 	.word	0x00000002
        /*0620*/ 	.word	0x00000060
        /*0624*/ 	.short	0x010a
        /*0626*/ 	.byte	0xff
	.zero		1


	//   ....[81]....
        /*0628*/ 	.word	0x000092b0
        /*062c*/ 	.word	0x00000002
        /*0630*/ 	.word	0x00000050
        /*0634*/ 	.short	0x010a
        /*0636*/ 	.byte	0xff
	.zero		1


	//   ....[82]....
        /*0638*/ 	.word	0x00009310
        /*063c*/ 	.word	0x00000000
        /*0640*/ 	.word	0x00000060
        /*0644*/ 	.short	0x010a
        /*0646*/ 	.byte	0xff
	.zero		1


	//   ....[83]....
        /*0648*/ 	.word	0x00009360
        /*064c*/ 	.word	0x00000000
        /*0650*/ 	.word	0x00000050
        /*0654*/ 	.short	0x010a
        /*0656*/ 	.byte	0xff
	.zero		1


	//   ....[84]....
        /*0658*/ 	.word	0x000093c0
        /*065c*/ 	.word	0x00000002
        /*0660*/ 	.word	0x00000090
        /*0664*/ 	.short	0x010a
        /*0666*/ 	.byte	0xff
	.zero		1


	//   ....[85]....
        /*0668*/ 	.word	0x00009420
        /*066c*/ 	.word	0x00000000
        /*0670*/ 	.word	0x00000000
        /*0674*/ 	.short	0x010a
        /*0676*/ 	.byte	0xff
	.zero		1


	//   ....[86]....
        /*0678*/ 	.word	0x00009480
        /*067c*/ 	.word	0x00000000
        /*0680*/ 	.word	0x00000000
        /*0684*/ 	.short	0x010a
        /*0686*/ 	.byte	0xff
	.zero		1


	//   ....[87]....
        /*0688*/ 	.word	0x000094e0
        /*068c*/ 	.word	0x00000000
        /*0690*/ 	.word	0x00000000
        /*0694*/ 	.short	0x010a
        /*0696*/ 	.byte	0xff
	.zero		1


	//   ....[88]....
        /*0698*/ 	.word	0x00009540
        /*069c*/ 	.word	0x00000000
        /*06a0*/ 	.word	0x00000000
        /*06a4*/ 	.short	0x010a
        /*06a6*/ 	.byte	0xff
	.zero		1


	//   ....[89]....
        /*06a8*/ 	.word	0x000095a0
        /*06ac*/ 	.word	0x00000000
        /*06b0*/ 	.word	0x00000000
        /*06b4*/ 	.short	0x010a
        /*06b6*/ 	.byte	0xff
	.zero		1


	//   ....[90]....
        /*06b8*/ 	.word	0x000095f0
        /*06bc*/ 	.word	0x00000003
        /*06c0*/ 	.word	0x00000050
        /*06c4*/ 	.short	0x010a
        /*06c6*/ 	.byte	0xff
	.zero		1


	//   ....[91]....
        /*06c8*/ 	.word	0x00009650
        /*06cc*/ 	.word	0x00000000
        /*06d0*/ 	.word	0x00000048
        /*06d4*/ 	.short	0x010a
        /*06d6*/ 	.byte	0xff
	.zero		1


	//   ....[92]....
        /*06d8*/ 	.word	0x000096b0
        /*06dc*/ 	.word	0x00000002
        /*06e0*/ 	.word	0x00000030
        /*06e4*/ 	.short	0x010a
        /*06e6*/ 	.byte	0xff
	.zero		1


	//   ....[93]....
        /*06e8*/ 	.word	0x00009710
        /*06ec*/ 	.word	0x00000000
        /*06f0*/ 	.word	0x00000000
        /*06f4*/ 	.short	0x010a
        /*06f6*/ 	.byte	0xff
	.zero		1


	//   ....[94]....
        /*06f8*/ 	.word	0x00009760
        /*06fc*/ 	.word	0x00000008
        /*0700*/ 	.word	0x00000050
        /*0704*/ 	.short	0x010a
        /*0706*/ 	.byte	0xff
	.zero		1


	//   ....[95]....
        /*0708*/ 	.word	0x000097b0
        /*070c*/ 	.word	0x00000000
        /*0710*/ 	.word	0x00000020
        /*0714*/ 	.short	0x010a
        /*0716*/ 	.byte	0xff
	.zero		1


	//   ....[96]....
        /*0718*/ 	.word	0x00009800
        /*071c*/ 	.word	0x00000011
        /*0720*/ 	.word	0x00000070
        /*0724*/ 	.short	0x010a
        /*0726*/ 	.byte	0xff
	.zero		1


	//----- nvinfo : EIATTR_NUM_MBARRIERS
	.align		4
.L_47:
        /*0728*/ 	.byte	0x03, 0x38
        /*072a*/ 	.short	0x001a


	//----- nvinfo : EIATTR_EXIT_INSTR_OFFSETS
	.align		4
        /*072c*/ 	.byte	0x04, 0x1c
        /*072e*/ 	.short	(.L_49 - .L_48)


	//   ....[0]....
.L_48:
        /*0730*/ 	.word	0x000028b0


	//   ....[1]....
        /*0734*/ 	.word	0x00002da0


	//   ....[2]....
        /*0738*/ 	.word	0x00002e00


	//   ....[3]....
        /*073c*/ 	.word	0x00003f20


	//   ....[4]....
        /*0740*/ 	.word	0x00004f00


	//   ....[5]....
        /*0744*/ 	.word	0x00004f40


	//   ....[6]....
        /*0748*/ 	.word	0x00008f50


	//   ....[7]....
        /*074c*/ 	.word	0x00008fd0


	//   ....[8]....
        /*0750*/ 	.word	0x00009000


	//   ....[9]....
        /*0754*/ 	.word	0x00009030


	//----- nvinfo : EIATTR_MAX_THREADS
	.align		4
.L_49:
        /*0758*/ 	.byte	0x04, 0x05
        /*075a*/ 	.short	(.L_51 - .L_50)
.L_50:
        /*075c*/ 	.word	0x00000100
        /*0760*/ 	.word	0x00000001
        /*0764*/ 	.word	0x00000001


	//----- nvinfo : EIATTR_CRS_STACK_SIZE
	.align		4
.L_51:
        /*0768*/ 	.byte	0x04, 0x1e
        /*076a*/ 	.short	(.L_53 - .L_52)
.L_52:
        /*076c*/ 	.word	0x00000000


	//----- nvinfo : EIATTR_CBANK_PARAM_SIZE
	.align		4
.L_53:
        /*0770*/ 	.byte	0x03, 0x19
        /*0772*/ 	.short	0x0800


	//----- nvinfo : EIATTR_PARAM_CBANK
	.align		4
        /*0774*/ 	.byte	0x04, 0x0a
        /*0776*/ 	.short	(.L_55 - .L_54)
	.align		4
.L_54:
        /*0778*/ 	.word	index@(.nv.constant0._ZN7cutlass13device_kernelINS_4gemm6kernel13GemmUniversalIN4cute5tupleIJiiiiEEENS1_10collective13CollectiveMmaINS1_35MainloopSm100TmaUmmaWarpSpecializedILi2ELi2ELi4ENS5_IJNS4_1CILi2EEENSA_ILi1EEESC_EEEEENS5_IJNSA_ILi64EEENSA_ILi224EEENSA_ILi128EEEEEENS_6half_tENS5_IJlSC_lEEESJ_SK_NS4_8TiledMMAINS4_8MMA_AtomIJNS4_20SM100_MMA_F16BF16_SSISJ_SJ_fLi64ELi224ELNS4_4UMMA5MajorE0ELSP_0ELNSO_7ScaleInE0ELSQ_0EEEEEENS4_6LayoutINS5_IJSC_SC_SC_EEENS5_IJNSA_ILi0EEESV_SV_EEEEENS5_IJNS4_10UnderscoreESY_SY_EEEEENS4_13SM90_TMA_LOADENS4_14ComposedLayoutINS4_7SwizzleILi3ELi4ELi3EEENS4_18smem_ptr_flag_bitsILi16EEENST_INS5_IJNSA_ILi8EEESF_EEENS5_IJSF_SC_EEEEEEEvNS4_8identityENS4_23SM90_TMA_LOAD_MULTICASTES1B_vS1C_EENS_8epilogue10collective18CollectiveEpilogueINS1F_23Sm100TmaWarpSpecializedILi2ELi1ELi112ELb1ELb0EEEJSI_NS5_IJNST_ISF_SC_EENST_ISG_SC_EEEEESJ_SK_SJ_SK_NS1F_6fusion15FusionCallbacksIS1J_NS1N_17LinearCombinationISJ_fSJ_fLNS_15FloatRoundStyleE2EEESI_S1M_JEEENS4_5SM1004TMEM4LOAD26SM100_TMEM_LOAD_16dp256b4xES11_NS12_INS13_ILi2ELi4ELi3EEES16_NST_INS5_IJS17_NSA_ILi32EEEEEENS5_IJS1Y_SC_EEEEEEENS4_17SM75_U32x4_LDSM_NENS4_14SM90_TMA_STOREES22_NS4_17SM90_U32x4_STSM_NENS4_39AutoVectorizingCopyWithAssumedAlignmentILi128EEEEEEvvEEEEvNT_6ParamsE)
        /*077c*/ 	.short	0x0380
        /*077e*/ 	.short	0x0800


	//----- nvinfo : EIATTR_SW_WAR
	.align		4
.L_55:
        /*0780*/ 	.byte	0x04, 0x36
        /*0782*/ 	.short	(.L_57 - .L_56)
.L_56:
        /*0784*/ 	.word	0x00000008
.L_57:


//--------------------- .nv.callgraph             --------------------------
	.section	.nv.callgraph,"",@"SHT_CUDA_CALLGRAPH"
	.align	4
	.sectionentsize	8
	.align		4
        /*0000*/ 	.word	0x00000000
	.align		4
        /*0004*/ 	.word	0xffffffff
	.align		4
        /*0008*/ 	.word	index@(_ZN7cutlass13device_kernelINS_4gemm6kernel13GemmUniversalIN4cute5tupleIJiiiiEEENS1_10collective13CollectiveMmaINS1_35MainloopSm100TmaUmmaWarpSpecializedILi2ELi2ELi4ENS5_IJNS4_1CILi2EEENSA_ILi1EEESC_EEEEENS5_IJNSA_ILi64EEENSA_ILi224EEENSA_ILi128EEEEEENS_6half_tENS5_IJlSC_lEEESJ_SK_NS4_8TiledMMAINS4_8MMA_AtomIJNS4_20SM100_MMA_F16BF16_SSISJ_SJ_fLi64ELi224ELNS4_4UMMA5MajorE0ELSP_0ELNSO_7ScaleInE0ELSQ_0EEEEEENS4_6LayoutINS5_IJSC_SC_SC_EEENS5_IJNSA_ILi0EEESV_SV_EEEEENS5_IJNS4_10UnderscoreESY_SY_EEEEENS4_13SM90_TMA_LOADENS4_14ComposedLayoutINS4_7SwizzleILi3ELi4ELi3EEENS4_18smem_ptr_flag_bitsILi16EEENST_INS5_IJNSA_ILi8EEESF_EEENS5_IJSF_SC_EEEEEEEvNS4_8identityENS4_23SM90_TMA_LOAD_MULTICASTES1B_vS1C_EENS_8epilogue10collective18CollectiveEpilogueINS1F_23Sm100TmaWarpSpecializedILi2ELi1ELi112ELb1ELb0EEEJSI_NS5_IJNST_ISF_SC_EENST_ISG_SC_EEEEESJ_SK_SJ_SK_NS1F_6fusion15FusionCallbacksIS1J_NS1N_17LinearCombinationISJ_fSJ_fLNS_15FloatRoundStyleE2EEESI_S1M_JEEENS4_5SM1004TMEM4LOAD26SM100_TMEM_LOAD_16dp256b4xES11_NS12_INS13_ILi2ELi4ELi3EEES16_NST_INS5_IJS17_NSA_ILi32EEEEEENS5_IJS1Y_SC_EEEEEEENS4_17SM75_U32x4_LDSM_NENS4_14SM90_TMA_STOREES22_NS4_17SM90_U32x4_STSM_NENS4_39AutoVectorizingCopyWithAssumedAlignmentILi128EEEEEEvvEEEEvNT_6ParamsE)
	.align		4
        /*000c*/ 	.word	index@(__assertfail)
	.align		4
        /*0010*/ 	.word	0x00000000
	.align		4
        /*0014*/ 	.word	0xfffffffe
	.align		4
        /*0018*/ 	.word	0x00000000
	.align		4
        /*001c*/ 	.word	0xfffffffd
	.align		4
        /*0020*/ 	.word	0x00000000
	.align		4
        /*0024*/ 	.word	0xfffffffc


//--------------------- .nv.constant4             --------------------------
	.section	.nv.constant4,"a",@progbits
	.align	8
	.align		8
.nv.constant4:
        /*0000*/ 	.dword	__assertfail
	.align		8
        /*0008*/ 	.dword	__unnamed_1
	.align		8
        /*0010*/ 	.dword	__unnamed_2
	.align		8
        /*0018*/ 	.dword	_ZN40_INTERNAL_890d4644_4_k_cu_3ba260fc_102654cuda3std3__45__cpo5beginE
	.align		8
        /*0020*/ 	.dword	_ZN40_INTERNAL_890d4644_4_k_cu_3ba260fc_102654cuda3std3__45__cpo3endE
	.align		8
        /*0028*/ 	.dword	_ZN40_INTERNAL_890d4644_4_k_cu_3ba260fc_102654cuda3std3__45__cpo6cbeginE
	.align		8
        /*0030*/ 	.dword	_ZN40_INTERNAL_890d4644_4_k_cu_3ba260fc_102654cuda3std3__45__cpo4cendE
	.align		8
        /*0038*/ 	.dword	_ZN40_INTERNAL_890d4644_4_k_cu_3ba260fc_102654cuda3std3__442_GLOBAL__N__890d4644_4_k_cu_3ba260fc_102656ignoreE
	.align		8
        /*0040*/ 	.dword	_ZN40_INTERNAL_890d4644_4_k_cu_3ba260fc_102654cuda3std3__419piecewise_constructE
	.align		8
        /*0048*/ 	.dword	_ZN40_INTERNAL_890d4644_4_k_cu_3ba260fc_102654cuda3std3__48in_placeE
	.align		8
        /*0050*/ 	.dword	_ZN40_INTERNAL_890d4644_4_k_cu_3ba260fc_102654cuda3std6ranges3__45__cpo4swapE
	.align		8
        /*0058*/ 	.dword	_ZN40_INTERNAL_890d4644_4_k_cu_3ba260fc_102654cuda3std6ranges3__45__cpo9iter_moveE
	.align		8
        /*0060*/ 	.dword	_ZN40_INTERNAL_890d4644_4_k_cu_3ba260fc_102654cute7productE
	.align		8
        /*0068*/ 	.dword	_ZN40_INTERNAL_890d4644_4_k_cu_3ba260fc_102654cute1_E
	.align		8
        /*0070*/ 	.dword	$str$25
	.align		8
        /*0078*/ 	.dword	$str$26
	.align		8
        /*0080*/ 	.dword	$str$27
	.align		8
        /*0088*/ 	.dword	$str$28


//--------------------- .text._ZN7cutlass13device_kernelINS_4gemm6kernel13GemmUniversalIN4cute5tupleIJiiiiEEENS1_10collective13CollectiveMmaINS1_35MainloopSm100TmaUmmaWarpSpecializedILi2ELi2ELi4ENS5_IJNS4_1CILi2EEENSA_ILi1EEESC_EEEEENS5_IJNSA_ILi64EEENSA_ILi224EEENSA_ILi128EEEEEENS_6half_tENS5_IJlSC_lEEESJ_SK_NS4_8TiledMMAINS4_8MMA_AtomIJNS4_20SM100_MMA_F16BF16_SSISJ_SJ_fLi64ELi224ELNS4_4UMMA5MajorE0ELSP_0ELNSO_7ScaleInE0ELSQ_0EEEEEENS4_6LayoutINS5_IJSC_SC_SC_EEENS5_IJNSA_ILi0EEESV_SV_EEEEENS5_IJNS4_10UnderscoreESY_SY_EEEEENS4_13SM90_TMA_LOADENS4_14ComposedLayoutINS4_7SwizzleILi3ELi4ELi3EEENS4_18smem_ptr_flag_bitsILi16EEENST_INS5_IJNSA_ILi8EEESF_EEENS5_IJSF_SC_EEEEEEEvNS4_8identityENS4_23SM90_TMA_LOAD_MULTICASTES1B_vS1C_EENS_8epilogue10collective18CollectiveEpilogueINS1F_23Sm100TmaWarpSpecializedILi2ELi1ELi112ELb1ELb0EEEJSI_NS5_IJNST_ISF_SC_EENST_ISG_SC_EEEEESJ_SK_SJ_SK_NS1F_6fusion15FusionCallbacksIS1J_NS1N_17LinearCombinationISJ_fSJ_fLNS_15FloatRoundStyleE2EEESI_S1M_JEEENS4_5SM1004TMEM4LOAD26SM100_TMEM_LOAD_16dp256b4xES11_NS12_INS13_ILi2ELi4ELi3EEES16_NST_INS5_IJS17_NSA_ILi32EEEEEENS5_IJS1Y_SC_EEEEEEENS4_17SM75_U32x4_LDSM_NENS4_14SM90_TMA_STOREES22_NS4_17SM90_U32x4_STSM_NENS4_39AutoVectorizingCopyWithAssumedAlignmentILi128EEEEEEvvEEEEvNT_6ParamsE --------------------------
	.section	.text._ZN7cutlass13device_kernelINS_4gemm6kernel13GemmUniversalIN4cute5tupleIJiiiiEEENS1_10collective13CollectiveMmaINS1_35MainloopSm100TmaUmmaWarpSpecializedILi2ELi2ELi4ENS5_IJNS4_1CILi2EEENSA_ILi1EEESC_EEEEENS5_IJNSA_ILi64EEENSA_ILi224EEENSA_ILi128EEEEEENS_6half_tENS5_IJlSC_lEEESJ_SK_NS4_8TiledMMAINS4_8MMA_AtomIJNS4_20SM100_MMA_F16BF16_SSISJ_SJ_fLi64ELi224ELNS4_4UMMA5MajorE0ELSP_0ELNSO_7ScaleInE0ELSQ_0EEEEEENS4_6LayoutINS5_IJSC_SC_SC_EEENS5_IJNSA_ILi0EEESV_SV_EEEEENS5_IJNS4_10UnderscoreESY_SY_EEEEENS4_13SM90_TMA_LOADENS4_14ComposedLayoutINS4_7SwizzleILi3ELi4ELi3EEENS4_18smem_ptr_flag_bitsILi16EEENST_INS5_IJNSA_ILi8EEESF_EEENS5_IJSF_SC_EEEEEEEvNS4_8identityENS4_23SM90_TMA_LOAD_MULTICASTES1B_vS1C_EENS_8epilogue10collective18CollectiveEpilogueINS1F_23Sm100TmaWarpSpecializedILi2ELi1ELi112ELb1ELb0EEEJSI_NS5_IJNST_ISF_SC_EENST_ISG_SC_EEEEESJ_SK_SJ_SK_NS1F_6fusion15FusionCallbacksIS1J_NS1N_17LinearCombinationISJ_fSJ_fLNS_15FloatRoundStyleE2EEESI_S1M_JEEENS4_5SM1004TMEM4LOAD26SM100_TMEM_LOAD_16dp256b4xES11_NS12_INS13_ILi2ELi4ELi3EEES16_NST_INS5_IJS17_NSA_ILi32EEEEEENS5_IJS1Y_SC_EEEEEEENS4_17SM75_U32x4_LDSM_NENS4_14SM90_TMA_STOREES22_NS4_17SM90_U32x4_STSM_NENS4_39AutoVectorizingCopyWithAssumedAlignmentILi128EEEEEEvvEEEEvNT_6ParamsE,"ax",@progbits
	.align	128
.text._ZN7cutlass13device_kernelINS_4gemm6kernel13GemmUniversalIN4cute5tupleIJiiiiEEENS1_10collective13CollectiveMmaINS1_35MainloopSm100TmaUmmaWarpSpecializedILi2ELi2ELi4ENS5_IJNS4_1CILi2EEENSA_ILi1EEESC_EEEEENS5_IJNSA_ILi64EEENSA_ILi224EEENSA_ILi128EEEEEENS_6half_tENS5_IJlSC_lEEESJ_SK_NS4_8TiledMMAINS4_8MMA_AtomIJNS4_20SM100_MMA_F16BF16_SSISJ_SJ_fLi64ELi224ELNS4_4UMMA5MajorE0ELSP_0ELNSO_7ScaleInE0ELSQ_0EEEEEENS4_6LayoutINS5_IJSC_SC_SC_EEENS5_IJNSA_ILi0EEESV_SV_EEEEENS5_IJNS4_10UnderscoreESY_SY_EEEEENS4_13SM90_TMA_LOADENS4_14ComposedLayoutINS4_7SwizzleILi3ELi4ELi3EEENS4_18smem_ptr_flag_bitsILi16EEENST_INS5_IJNSA_ILi8EEESF_EEENS5_IJSF_SC_EEEEEEEvNS4_8identityENS4_23SM90_TMA_LOAD_MULTICASTES1B_vS1C_EENS_8epilogue10collective18CollectiveEpilogueINS1F_23Sm100TmaWarpSpecializedILi2ELi1ELi112ELb1ELb0EEEJSI_NS5_IJNST_ISF_SC_EENST_ISG_SC_EEEEESJ_SK_SJ_SK_NS1F_6fusion15FusionCallbacksIS1J_NS1N_17LinearCombinationISJ_fSJ_fLNS_15FloatRoundStyleE2EEESI_S1M_JEEENS4_5SM1004TMEM4LOAD26SM100_TMEM_LOAD_16dp256b4xES11_NS12_INS13_ILi2ELi4ELi3EEES16_NST_INS5_IJS17_NSA_ILi32EEEEEENS5_IJS1Y_SC_EEEEEEENS4_17SM75_U32x4_LDSM_NENS4_14SM90_TMA_STOREES22_NS4_17SM90_U32x4_STSM_NENS4_39AutoVectorizingCopyWithAssumedAlignmentILi128EEEEEEvvEEEEvNT_6ParamsE:
        .type           _ZN7cutlass13device_kernelINS_4gemm6kernel13GemmUniversalIN4cute5tupleIJiiiiEEENS1_10collective13CollectiveMmaINS1_35MainloopSm100TmaUmmaWarpSpecializedILi2ELi2ELi4ENS5_IJNS4_1CILi2EEENSA_ILi1EEESC_EEEEENS5_IJNSA_ILi64EEENSA_ILi224EEENSA_ILi128EEEEEENS_6half_tENS5_IJlSC_lEEESJ_SK_NS4_8TiledMMAINS4_8MMA_AtomIJNS4_20SM100_MMA_F16BF16_SSISJ_SJ_fLi64ELi224ELNS4_4UMMA5MajorE0ELSP_0ELNSO_7ScaleInE0ELSQ_0EEEEEENS4_6LayoutINS5_IJSC_SC_SC_EEENS5_IJNSA_ILi0EEESV_SV_EEEEENS5_IJNS4_10UnderscoreESY_SY_EEEEENS4_13SM90_TMA_LOADENS4_14ComposedLayoutINS4_7SwizzleILi3ELi4ELi3EEENS4_18smem_ptr_flag_bitsILi16EEENST_INS5_IJNSA_ILi8EEESF_EEENS5_IJSF_SC_EEEEEEEvNS4_8identityENS4_23SM90_TMA_LOAD_MULTICASTES1B_vS1C_EENS_8epilogue10collective18CollectiveEpilogueINS1F_23Sm100TmaWarpSpecializedILi2ELi1ELi112ELb1ELb0EEEJSI_NS5_IJNST_ISF_SC_EENST_ISG_SC_EEEEESJ_SK_SJ_SK_NS1F_6fusion15FusionCallbacksIS1J_NS1N_17LinearCombinationISJ_fSJ_fLNS_15FloatRoundStyleE2EEESI_S1M_JEEENS4_5SM1004TMEM4LOAD26SM100_TMEM_LOAD_16dp256b4xES11_NS12_INS13_ILi2ELi4ELi3EEES16_NST_INS5_IJS17_NSA_ILi32EEEEEENS5_IJS1Y_SC_EEEEEEENS4_17SM75_U32x4_LDSM_NENS4_14SM90_TMA_STOREES22_NS4_17SM90_U32x4_STSM_NENS4_39AutoVectorizingCopyWithAssumedAlignmentILi128EEEEEEvvEEEEvNT_6ParamsE,@function
        .size           _ZN7cutlass13device_kernelINS_4gemm6kernel13GemmUniversalIN4cute5tupleIJiiiiEEENS1_10collective13CollectiveMmaINS1_35MainloopSm100TmaUmmaWarpSpecializedILi2ELi2ELi4ENS5_IJNS4_1CILi2EEENSA_ILi1EEESC_EEEEENS5_IJNSA_ILi64EEENSA_ILi224EEENSA_ILi128EEEEEENS_6half_tENS5_IJlSC_lEEESJ_SK_NS4_8TiledMMAINS4_8MMA_AtomIJNS4_20SM100_MMA_F16BF16_SSISJ_SJ_fLi64ELi224ELNS4_4UMMA5MajorE0ELSP_0ELNSO_7ScaleInE0ELSQ_0EEEEEENS4_6LayoutINS5_IJSC_SC_SC_EEENS5_IJNSA_ILi0EEESV_SV_EEEEENS5_IJNS4_10UnderscoreESY_SY_EEEEENS4_13SM90_TMA_LOADENS4_14ComposedLayoutINS4_7SwizzleILi3ELi4ELi3EEENS4_18smem_ptr_flag_bitsILi16EEENST_INS5_IJNSA_ILi8EEESF_EEENS5_IJSF_SC_EEEEEEEvNS4_8identityENS4_23SM90_TMA_LOAD_MULTICASTES1B_vS1C_EENS_8epilogue10collective18CollectiveEpilogueINS1F_23Sm100TmaWarpSpecializedILi2ELi1ELi112ELb1ELb0EEEJSI_NS5_IJNST_ISF_SC_EENST_ISG_SC_EEEEESJ_SK_SJ_SK_NS1F_6fusion15FusionCallbacksIS1J_NS1N_17LinearCombinationISJ_fSJ_fLNS_15FloatRoundStyleE2EEESI_S1M_JEEENS4_5SM1004TMEM4LOAD26SM100_TMEM_LOAD_16dp256b4xES11_NS12_INS13_ILi2ELi4ELi3EEES16_NST_INS5_IJS17_NSA_ILi32EEEEEENS5_IJS1Y_SC_EEEEEEENS4_17SM75_U32x4_LDSM_NENS4_14SM90_TMA_STOREES22_NS4_17SM90_U32x4_STSM_NENS4_39AutoVectorizingCopyWithAssumedAlignmentILi128EEEEEEvvEEEEvNT_6ParamsE,(.L_x_144 - _ZN7cutlass13device_kernelINS_4gemm6kernel13GemmUniversalIN4cute5tupleIJiiiiEEENS1_10collective13CollectiveMmaINS1_35MainloopSm100TmaUmmaWarpSpecializedILi2ELi2ELi4ENS5_IJNS4_1CILi2EEENSA_ILi1EEESC_EEEEENS5_IJNSA_ILi64EEENSA_ILi224EEENSA_ILi128EEEEEENS_6half_tENS5_IJlSC_lEEESJ_SK_NS4_8TiledMMAINS4_8MMA_AtomIJNS4_20SM100_MMA_F16BF16_SSISJ_SJ_fLi64ELi224ELNS4_4UMMA5MajorE0ELSP_0ELNSO_7ScaleInE0ELSQ_0EEEEEENS4_6LayoutINS5_IJSC_SC_SC_EEENS5_IJNSA_ILi0EEESV_SV_EEEEENS5_IJNS4_10UnderscoreESY_SY_EEEEENS4_13SM90_TMA_LOADENS4_14ComposedLayoutINS4_7SwizzleILi3ELi4ELi3EEENS4_18smem_ptr_flag_bitsILi16EEENST_INS5_IJNSA_ILi8EEESF_EEENS5_IJSF_SC_EEEEEEEvNS4_8identityENS4_23SM90_TMA_LOAD_MULTICASTES1B_vS1C_EENS_8epilogue10collective18CollectiveEpilogueINS1F_23Sm100TmaWarpSpecializedILi2ELi1ELi112ELb1ELb0EEEJSI_NS5_IJNST_ISF_SC_EENST_ISG_SC_EEEEESJ_SK_SJ_SK_NS1F_6fusion15FusionCallbacksIS1J_NS1N_17LinearCombinationISJ_fSJ_fLNS_15FloatRoundStyleE2EEESI_S1M_JEEENS4_5SM1004TMEM4LOAD26SM100_TMEM_LOAD_16dp256b4xES11_NS12_INS13_ILi2ELi4ELi3EEES16_NST_INS5_IJS17_NSA_ILi32EEEEEENS5_IJS1Y_SC_EEEEEEENS4_17SM75_U32x4_LDSM_NENS4_14SM90_TMA_STOREES22_NS4_17SM90_U32x4_STSM_NENS4_39AutoVectorizingCopyWithAssumedAlignmentILi128EEEEEEvvEEEEvNT_6ParamsE)
        .other          _ZN7cutlass13device_kernelINS_4gemm6kernel13GemmUniversalIN4cute5tupleIJiiiiEEENS1_10collective13CollectiveMmaINS1_35MainloopSm100TmaUmmaWarpSpecializedILi2ELi2ELi4ENS5_IJNS4_1CILi2EEENSA_ILi1EEESC_EEEEENS5_IJNSA_ILi64EEENSA_ILi224EEENSA_ILi128EEEEEENS_6half_tENS5_IJlSC_lEEESJ_SK_NS4_8TiledMMAINS4_8MMA_AtomIJNS4_20SM100_MMA_F16BF16_SSISJ_SJ_fLi64ELi224ELNS4_4UMMA5MajorE0ELSP_0ELNSO_7ScaleInE0ELSQ_0EEEEEENS4_6LayoutINS5_IJSC_SC_SC_EEENS5_IJNSA_ILi0EEESV_SV_EEEEENS5_IJNS4_10UnderscoreESY_SY_EEEEENS4_13SM90_TMA_LOADENS4_14ComposedLayoutINS4_7SwizzleILi3ELi4ELi3EEENS4_18smem_ptr_flag_bitsILi16EEENST_INS5_IJNSA_ILi8EEESF_EEENS5_IJSF_SC_EEEEEEEvNS4_8identityENS4_23SM90_TMA_LOAD_MULTICASTES1B_vS1C_EENS_8epilogue10collective18CollectiveEpilogueINS1F_23Sm100TmaWarpSpecializedILi2ELi1ELi112ELb1ELb0EEEJSI_NS5_IJNST_ISF_SC_EENST_ISG_SC_EEEEESJ_SK_SJ_SK_NS1F_6fusion15FusionCallbacksIS1J_NS1N_17LinearCombinationISJ_fSJ_fLNS_15FloatRoundStyleE2EEESI_S1M_JEEENS4_5SM1004TMEM4LOAD26SM100_TMEM_LOAD_16dp256b4xES11_NS12_INS13_ILi2ELi4ELi3EEES16_NST_INS5_IJS17_NSA_ILi32EEEEEENS5_IJS1Y_SC_EEEEEEENS4_17SM75_U32x4_LDSM_NENS4_14SM90_TMA_STOREES22_NS4_17SM90_U32x4_STSM_NENS4_39AutoVectorizingCopyWithAssumedAlignmentILi128EEEEEEvvEEEEvNT_6ParamsE,@"STO_CUDA_ENTRY STV_DEFAULT"
_ZN7cutlass13device_kernelINS_4gemm6kernel13GemmUniversalIN4cute5tupleIJiiiiEEENS1_10collective13CollectiveMmaINS1_35MainloopSm100TmaUmmaWarpSpecializedILi2ELi2ELi4ENS5_IJNS4_1CILi2EEENSA_ILi1EEESC_EEEEENS5_IJNSA_ILi64EEENSA_ILi224EEENSA_ILi128EEEEEENS_6half_tENS5_IJlSC_lEEESJ_SK_NS4_8TiledMMAINS4_8MMA_AtomIJNS4_20SM100_MMA_F16BF16_SSISJ_SJ_fLi64ELi224ELNS4_4UMMA5MajorE0ELSP_0ELNSO_7ScaleInE0ELSQ_0EEEEEENS4_6LayoutINS5_IJSC_SC_SC_EEENS5_IJNSA_ILi0EEESV_SV_EEEEENS5_IJNS4_10UnderscoreESY_SY_EEEEENS4_13SM90_TMA_LOADENS4_14ComposedLayoutINS4_7SwizzleILi3ELi4ELi3EEENS4_18smem_ptr_flag_bitsILi16EEENST_INS5_IJNSA_ILi8EEESF_EEENS5_IJSF_SC_EEEEEEEvNS4_8identityENS4_23SM90_TMA_LOAD_MULTICASTES1B_vS1C_EENS_8epilogue10collective18CollectiveEpilogueINS1F_23Sm100TmaWarpSpecializedILi2ELi1ELi112ELb1ELb0EEEJSI_NS5_IJNST_ISF_SC_EENST_ISG_SC_EEEEESJ_SK_SJ_SK_NS1F_6fusion15FusionCallbacksIS1J_NS1N_17LinearCombinationISJ_fSJ_fLNS_15FloatRoundStyleE2EEESI_S1M_JEEENS4_5SM1004TMEM4LOAD26SM100_TMEM_LOAD_16dp256b4xES11_NS12_INS13_ILi2ELi4ELi3EEES16_NST_INS5_IJS17_NSA_ILi32EEEEEENS5_IJS1Y_SC_EEEEEEENS4_17SM75_U32x4_LDSM_NENS4_14SM90_TMA_STOREES22_NS4_17SM90_U32x4_STSM_NENS4_39AutoVectorizingCopyWithAssumedAlignmentILi128EEEEEEvvEEEEvNT_6ParamsE:
[----:B------:R-:W1:Y:S01]  /*0000*/  LDC R1, c[0x0][0x37c] ;  /* 0x0000df00ff017b82 */ /* 0x000e620000000800 */
[----:B------:R-:W2:Y:S01]  /*0010*/  S2R R2, SR_TID.X ;  /* 0x0000000000027919 */ /* 0x000ea20000002100 */
[----:B------:R-:W3:Y:S01]  /*0020*/  LDCU.64 UR8, c[0x0][0x890] ;  /* 0x00011200ff0877ac */ /* 0x000ee20008000a00 */
[----:B------:R-:W-:Y:S02]  /*0030*/  PRMT R234, RZ, 0x7610, R234 ;  /* 0x00007610ffea7816 */ /* 0x000fe400000000ea */
[----:B------:R-:W-:Y:S01]  /*0040*/  ELECT P3, URZ, PT ;  /* 0x0000000000ff782f */ /* 0x000fe20003860000 */
[----:B---3--:R-:W-:-:S04]  /*0050*/  UISETP.NE.U32.AND UP0, UPT, UR8, URZ, UPT ;  /* 0x000000ff0800728c */ /* 0x008fc8000bf05070 */
[----:B------:R-:W-:Y:S01]  /*0060*/  UISETP.NE.AND.EX UP0, UPT, UR9, URZ, UPT, UP0 ;  /* 0x000000ff0900728c */ /* 0x000fe2000bf05300 */
[----:B--2---:R-:W-:-:S05]  /*0070*/  SHF.R.U32.HI R235, RZ, 0x5, R2 ;  /* 0x00000005ffeb7819 */ /* 0x004fca0000011602 */
[----:B------:R-:W2:Y:S02]  /*0080*/  SHFL.IDX PT, R0, R235, RZ, 0x1f ;  /* 0x00001fffeb007589 */ /* 0x000ea400000e0000 */
[----:B--2---:R-:W-:Y:S01]  /*0090*/  R2UR UR14, R0 ;  /* 0x00000000000e72ca */ /* 0x004fe200000e0000 */
[----:B-1----:R-:W-:-:S14]  /*00a0*/  BRA.U UP0, `(.L_x_0) ;  /* 0x0000000100307547 */ /* 0x002fdc000b800000 */
[----:B------:R-:W1:Y:S02]  /*00b0*/  LDCU.64 UR4, c[0x0][0x888] ;  /* 0x00011100ff0477ac */ /* 0x000e640008000a00 */
[----:B-1----:R-:W-:-:S04]  /*00c0*/  UISETP.NE.U32.AND UP0, UPT, UR4, URZ, UPT ;  /* 0x000000ff0400728c */ /* 0x002fc8000bf05070 */
[----:B------:R-:W-:-:S09]  /*00d0*/  UISETP.NE.AND.EX UP0, UPT, UR5, URZ, UPT, UP0 ;  /* 0x000000ff0500728c */ /* 0x000fd2000bf05300 */
[----:B------:R-:W-:Y:S05]  /*00e0*/  BRA.U !UP0, `(.L_x_1) ;  /* 0x0000000108147547 */ /* 0x000fea000b800000 */
[----:B------:R-:W1:Y:S01]  /*00f0*/  LDC.64 R4, c[0x0][0x888] ;  /* 0x00022200ff047b82 */ /* 0x000e620000000a00 */
[----:B------:R-:W1:Y:S02]  /*0100*/  LDCU.64 UR4, c[0x0][0x358] ;  /* 0x00006b00ff0477ac */ /* 0x000e640008000a00 */
[----:B-1----:R1:W5:Y:S01]  /*0110*/  LDG.E R123, desc[UR4][R4.64] ;  /* 0x00000004047b7981 */ /* 0x002362000c1e1900 */
[----:B------:R-:W-:Y:S01]  /*0120*/  HFMA2 R234, -RZ, RZ, 0, 5.9604644775390625e-08 ;  /* 0x00000001ffea7431 */ /* 0x000fe200000001ff */
[----:B------:R-:W-:Y:S05]  /*0130*/  BRA `(.L_x_0) ;  /* 0x00000000000c7947 */ /* 0x000fea0003800000 */
.L_x_1:
[----:B------:R-:W1:Y:S01]  /*0140*/  LDCU UR4, c[0x0][0x880] ;  /* 0x00011000ff0477ac */ /* 0x000e620008000800 */
[----:B------:R-:W-:Y:S01]  /*0150*/  HFMA2 R234, -RZ, RZ, 0, 5.9604644775390625e-08 ;  /* 0x00000001ffea7431 */ /* 0x000fe200000001ff */
[----:B-1----:R-:W-:-:S07]  /*0160*/  MOV R123, UR4 ;  /* 0x00000004007b7c02 */ /* 0x002fce0008000f00 */
.L_x_0:
[----:B------:R-:W2:Y:S02]  /*0170*/  LDCU.64 UR4, c[0x0][0x8b0] ;  /* 0x00011600ff0477ac */ /* 0x000ea40008000a00 */
[----:B--2---:R-:W-:-:S04]  /*0180*/  UISETP.NE.U32.AND UP0, UPT, UR4, URZ, UPT ;  /* 0x000000ff0400728c */ /* 0x004fc8000bf05070 */
[----:B------:R-:W-:-:S09]  /*0190*/  UISETP.NE.AND.EX UP0, UPT, UR5, URZ, UPT, UP0 ;  /* 0x000000ff0500728c */ /* 0x000fd2000bf05300 */
[----:B------:R-:W-:Y:S05]  /*01a0*/  BRA.U UP0, `(.L_x_2) ;  /* 0x0000000100287547 */ /* 0x000fea000b800000 */
[----:B------:R-:W2:Y:S02]  /*01b0*/  LDCU.64 UR4, c[0x0][0x8a8] ;  /* 0x00011500ff0477ac */ /* 0x000ea40008000a00 */
[----:B--2---:R-:W-:-:S04]  /*01c0*/  UISETP.NE.U32.AND UP0, UPT, UR4, URZ, UPT ;  /* 0x000000ff0400728c */ /* 0x004fc8000bf05070 */
[----:B------:R-:W-:-:S09]  /*01d0*/  UISETP.NE.AND.EX UP0, UPT, UR5, URZ, UPT, UP0 ;  /* 0x000000ff0500728c */ /* 0x000fd2000bf05300 */
[----:B------:R-:W-:Y:S05]  /*01e0*/  BRA.U !UP0, `(.L_x_3) ;  /* 0x0000000108107547 */ /* 0x000fea000b800000 */
[----:B-1----:R-:W1:Y:S01]  /*01f0*/  LDC.64 R4, c[0x0][0x8a8] ;  /* 0x00022a00ff047b82 */ /* 0x002e620000000a00 */
[----:B------:R-:W1:Y:S02]  /*0200*/  LDCU.64 UR4, c[0x0][0x358] ;  /* 0x00006b00ff0477ac */ /* 0x000e640008000a00 */
[----:B-1----:R2:W5:Y:S01]  /*0210*/  LDG.E R121, desc[UR4][R4.64] ;  /* 0x0000000404797981 */ /* 0x002562000c1e1900 */
[----:B------:R-:W-:Y:S05]  /*0220*/  BRA `(.L_x_2) ;  /* 0x0000000000087947 */ /* 0x000fea0003800000 */
.L_x_3:
[----:B------:R-:W2:Y:S02]  /*0230*/  LDCU UR4, c[0x0][0x8a0] ;  /* 0x00011400ff0477ac */ /* 0x000ea40008000800 */
[----:B--2---:R-:W-:Y:S02]  /*0240*/  MOV R121, UR4 ;  /* 0x0000000400797c02 */ /* 0x004fe40008000f00 */
.L_x_2:
[----:B------:R-:W-:Y:S01]  /*0250*/  IMAD.U32 R0, RZ, RZ, UR14 ;  /* 0x0000000eff007e24 */ /* 0x000fe2000f8e00ff */
[----:B------:R-:W-:Y:S04]  /*0260*/  BSSY.RECONVERGENT B0, `(.L_x_4) ;  /* 0x000000c000007945 */ /* 0x000fe80003800200 */
[C---:B------:R-:W-:Y:S02]  /*0270*/  ISETP.NE.OR P1, PT, R0.reuse, 0x1, !P3 ;  /* 0x000000010000780c */ /* 0x040fe40005f25670 */
[----:B------:R-:W-:-:S11]  /*0280*/  ISETP.NE.OR P0, PT, R0, 0x3, !P3 ;  /* 0x000000030000780c */ /* 0x000fd60005f05670 */
[----:B------:R-:W-:Y:S05]  /*0290*/  @P1 BRA `(.L_x_5) ;  /* 0x0000000000201947 */ /* 0x000fea0003800000 */
[----:B------:R-:W3:Y:S02]  /*02a0*/  LDCU.64 UR4, c[0x0][0x348] ;  /* 0x00006900ff0477ac */ /* 0x000ee40008000a00 */
[----:B---3--:R-:W-:Y:S02]  /*02b0*/  UIADD3 UR6, UP1, UPT, UR4, 0x80, URZ ;  /* 0x0000008004067890 */ /* 0x008fe4000ff3e0ff */
[----:B------:R-:W-:Y:S02]  /*02c0*/  UIADD3 UR4, UP0, UPT, UR4, 0x180, URZ ;  /* 0x0000018004047890 */ /* 0x000fe4000ff1e0ff */
[----:B------:R-:W-:Y:S02]  /*02d0*/  UIADD3.X UR7, UPT, UPT, URZ, UR5, URZ, UP1, !UPT ;  /* 0x00000005ff077290 */ /* 0x000fe40008ffe4ff */
[----:B------:R-:W-:-:S07]  /*02e0*/  UIADD3.X UR5, UPT, UPT, URZ, UR5, URZ, UP0, !UPT ;  /* 0x00000005ff057290 */ /* 0x000fce00087fe4ff */
[----:B------:R3:W-:Y:S02]  /*02f0*/  UTMACCTL.PF [UR6] ;  /* 0x00000000060079b9 */ /* 0x0007e40008040000 */
[----:B------:R3:W-:Y:S02]  /*0300*/  UTMACCTL.PF [UR4] ;  /* 0x00000000040079b9 */ /* 0x0007e40008040000 */
[----:B---3--:R-:W-:Y:S01]  /*0310*/  NOP ;  /* 0x0000000000007918 */ /* 0x008fe20000000000 */
.L_x_5:
[----:B------:R-:W-:Y:S05]  /*0320*/  BSYNC.RECONVERGENT B0 ;  /* 0x0000000000007941 */ /* 0x000fea0003800200 */
.L_x_4:
[----:B------:R-:W-:Y:S04]  /*0330*/  BSSY.RECONVERGENT B0, `(.L_x_6) ;  /* 0x000000a000007945 */ /* 0x000fe80003800200 */
        /* <DEDUP_REMOVED lines=9> */
.L_x_7:
[----:B------:R-:W-:Y:S05]  /*03d0*/  BSYNC.RECONVERGENT B0 ;  /* 0x0000000000007941 */ /* 0x000fea0003800200 */
.L_x_6:
[----:B------:R-:W3:Y:S01]  /*03e0*/  LDCU.64 UR4, c[0x0][0x888] ;  /* 0x00011100ff0477ac */ /* 0x000ee20008000a00 */
[----:B------:R-:W-:Y:S02]  /*03f0*/  UISETP.EQ.U32.AND UP1, UPT, UR8, URZ, UPT ;  /* 0x000000ff0800728c */ /* 0x000fe4000bf22070 */
[----:B------:R-:W-:Y:S02]  /*0400*/  UPLOP3.LUT UP3, UPT, UPT, UPT, UPT, 0x80, 0x8 ;  /* 0x000000000008789c */ /* 0x000fe40003f6f070 */
[----:B---3--:R-:W-:-:S04]  /*0410*/  UISETP.NE.U32.AND UP0, UPT, UR4, URZ, UPT ;  /* 0x000000ff0400728c */ /* 0x008fc8000bf05070 */
[----:B------:R-:W-:-:S04]  /*0420*/  UISETP.NE.AND.EX UP2, UPT, UR5, URZ, UPT, UP0 ;  /* 0x000000ff0500728c */ /* 0x000fc8000bf45300 */
[----:B------:R-:W-:-:S04]  /*0430*/  UISETP.EQ.OR.EX UP4, UPT, UR9, URZ, !UP2, UP1 ;  /* 0x000000ff0900728c */ /* 0x000fc8000d782710 */
[----:B------:R-:W-:-:S05]  /*0440*/  UP2UR UR51, UPR, URZ, 0x10 ;  /* 0x00000010ff337883 */ /* 0x000fca0008000000 */
[----:B------:R-:W-:Y:S07]  /*0450*/  BRA.U !UP4, `(.L_x_8) ;  /* 0x000000010c207547 */ /* 0x000fee000b800000 */
[----:B------:R-:W-:Y:S01]  /*0460*/  UISETP.NE.U32.AND UP1, UPT, UR8, URZ, UPT ;  /* 0x000000ff0800728c */ /* 0x000fe2000bf25070 */
[----:B-----5:R-:W-:Y:S01]  /*0470*/  FSETP.NEU.AND P0, PT, R123, RZ, PT ;  /* 0x000000ff7b00720b */ /* 0x020fe20003f0d000 */
[----:B------:R-:W-:Y:S02]  /*0480*/  USEL UR4, URZ, 0xffffffff, UP2 ;  /* 0xffffffffff047887 */ /* 0x000fe40009000000 */
[----:B------:R-:W-:-:S10]  /*0490*/  UISETP.NE.AND.EX UP1, UPT, UR9, URZ, UPT, UP1 ;  /* 0x000000ff0900728c */ /* 0x000fd4000bf25310 */
[----:B------:R-:W-:Y:S01]  /*04a0*/  VOTEU.ANY UP0, P0 ;  /* 0x0000000000ff7886 */ /* 0x000fe20000000100 */
[----:B------:R-:W-:-:S04]  /*04b0*/  @!UP1 USEL UR4, URZ, 0xffffffff, UP0 ;  /* 0xffffffffff049887 */ /* 0x000fc80008000000 */
[----:B------:R-:W-:-:S04]  /*04c0*/  ULOP3.LUT UR4, UR4, 0x1, URZ, 0xc0, !UPT ;  /* 0x0000000104047892 */ /* 0x000fc8000f8ec0ff */
[----:B------:R-:W-:-:S11]  /*04d0*/  UISETP.NE.U32.AND UP3, UPT, UR4, 0x1, UPT ;  /* 0x000000010400788c */ /* 0x000fd6000bf65070 */
.L_x_8:
[----:B------:R-:W3:Y:S01]  /*04e0*/  SHFL.IDX PT, R3, R235, RZ, 0x1f ;  /* 0x00001fffeb037589 */ /* 0x000ee200000e0000 */
[----:B------:R-:W-:Y:S01]  /*04f0*/  UISETP.NE.AND UP5, UPT, UR14, 0x2, UPT ;  /* 0x000000020e00788c */ /* 0x000fe2000bfa5270 */
[----:B---3--:R-:W-:-:S13]  /*0500*/  ISETP.NE.AND P0, PT, R3, RZ, PT ;  /* 0x000000ff0300720c */ /* 0x008fda0003f05270 */
[----:B------:R-:W-:Y:S05]  /*0510*/  @P0 BRA `(.L_x_9) ;  /* 0x0000000000480947 */ /* 0x000fea0003800000 */
[----:B------:R-:W3:Y:S01]  /*0520*/  S2UR UR4, SR_CgaCtaId ;  /* 0x00000000000479c3 */ /* 0x000ee20000008800 */
[----:B------:R-:W-:Y:S01]  /*0530*/  UMOV UR5, 0x400 ;  /* 0x0000040000057882 */ /* 0x000fe20000000000 */
[----:B------:R-:W-:Y:S01]  /*0540*/  UMOV UR8, 0x1 ;  /* 0x0000000100087882 */ /* 0x000fe20000000000 */
[----:B------:R-:W-:Y:S01]  /*0550*/  UMOV UR6, 0x2 ;  /* 0x0000000200067882 */ /* 0x000fe20000000000 */
[----:B------:R-:W-:-:S04]  /*0560*/  UIADD3 UR8, UPT, UPT, -UR8, 0x100000, URZ ;  /* 0x0010000008087890 */ /* 0x000fc8000fffe1ff */
[----:B------:R-:W-:Y:S02]  /*0570*/  USHF.L.U32 UR9, UR8, 0xb, URZ ;  /* 0x0000000b08097899 */ /* 0x000fe400080006ff */
[----:B------:R-:W-:Y:S02]  /*0580*/  USHF.L.U32 UR8, UR8, 0x1, URZ ;  /* 0x0000000108087899 */ /* 0x000fe400080006ff */
[----:B------:R-:W-:-:S04]  /*0590*/  UIADD3 UR6, UPT, UPT, -UR6, 0x100000, URZ ;  /* 0x0010000006067890 */ /* 0x000fc8000fffe1ff */
[----:B------:R-:W-:Y:S02]  /*05a0*/  USHF.L.U32 UR7, UR6, 0xb, URZ ;  /* 0x0000000b06077899 */ /* 0x000fe400080006ff */
[----:B------:R-:W-:Y:S01]  /*05b0*/  USHF.L.U32 UR6, UR6, 0x1, URZ ;  /* 0x0000000106067899 */ /* 0x000fe200080006ff */
[----:B------:R-:W-:Y:S01]  /*05c0*/  ELECT P0, URZ, PT ;  /* 0x0000000000ff782f */ /* 0x000fe20003800000 */
[----:B---3--:R-:W-:Y:S01]  /*05d0*/  ULEA UR4, UR4, UR5, 0x18 ;  /* 0x0000000504047291 */ /* 0x008fe2000f8ec0ff */
[----:B------:R-:W3:Y:S11]  /*05e0*/  FENCE.VIEW.ASYNC.S ;  /* 0x00000000000073c6 */ /* 0x000ef60000000000 */
[----:B---3--:R3:W4:Y:S01]  /*05f0*/  SYNCS.EXCH.64 URZ, [UR4], UR8 ;  /* 0x0000000804ff75b2 */ /* 0x0087220008000100 */
[----:B------:R3:W1:Y:S01]  /*0600*/  SYNCS.EXCH.64 URZ, [UR4+0x10], UR6 ;  /* 0x0000100604ff75b2 */ /* 0x0006620008000100 */
[----:B------:R3:W1:Y:S01]  /*0610*/  SYNCS.EXCH.64 URZ, [UR4+0x8], UR8 ;  /* 0x0000080804ff75b2 */ /* 0x0006620008000100 */
[----:B------:R3:W1:Y:S01]  /*0620*/  SYNCS.EXCH.64 URZ, [UR4+0x18], UR6 ;  /* 0x0000180604ff75b2 */ /* 0x0006620008000100 */
[----:B------:R-:W-:Y:S01]  /*0630*/  NOP ;  /* 0x0000000000007918 */ /* 0x000fe20000000000 */
.L_x_9:
[----:B------:R-:W2:Y:S01]  /*0640*/  SHFL.IDX PT, R3, R235, RZ, 0x1f ;  /* 0x00001fffeb037589 */ /* 0x000ea200000e0000 */
[----:B------:R-:W-:Y:S01]  /*0650*/  NOP ;  /* 0x0000000000007918 */ /* 0x000fe20000000000 */
[----:B--2---:R-:W-:-:S13]  /*0660*/  ISETP.NE.AND P0, PT, R3, 0x1, PT ;  /* 0x000000010300780c */ /* 0x004fda0003f05270 */
[----:B------:R-:W-:Y:S05]  /*0670*/  @P0 BRA `(.L_x_10) ;  /* 0x0000000000480947 */ /* 0x000fea0003800000 */
[----:B---3--:R-:W2:Y:S01]  /*0680*/  S2UR UR4, SR_CgaCtaId ;  /* 0x00000000000479c3 */ /* 0x008ea20000008800 */
        /* <DEDUP_REMOVED lines=10> */
[----:B--2---:R-:W-:Y:S01]  /*0730*/  ULEA UR4, UR4, UR5, 0x18 ;  /* 0x0000000504047291 */ /* 0x004fe2000f8ec0ff */
[----:B------:R-:W2:Y:S11]  /*0740*/  FENCE.VIEW.ASYNC.S ;  /* 0x00000000000073c6 */ /* 0x000eb60000000000 */
[----:B--2---:R2:W3:Y:S01]  /*0750*/  SYNCS.EXCH.64 URZ, [UR4+0x20], UR8 ;  /* 0x0000200804ff75b2 */ /* 0x0044e20008000100 */
[----:B------:R2:W1:Y:S01]  /*0760*/  SYNCS.EXCH.64 URZ, [UR4+0x30], UR6 ;  /* 0x0000300604ff75b2 */ /* 0x0004620008000100 */
[----:B------:R2:W1:Y:S01]  /*0770*/  SYNCS.EXCH.64 URZ, [UR4+0x28], UR8 ;  /* 0x0000280804ff75b2 */ /* 0x0004620008000100 */
[----:B------:R2:W1:Y:S01]  /*0780*/  SYNCS.EXCH.64 URZ, [UR4+0x38], UR6 ;  /* 0x0000380604ff75b2 */ /* 0x0004620008000100 */
[----:B------:R-:W-:Y:S01]  /*0790*/  NOP ;  /* 0x0000000000007918 */ /* 0x000fe20000000000 */
.L_x_10:
[----:B------:R-:W4:Y:S01]  /*07a0*/  SHFL.IDX PT, R3, R235, RZ, 0x1f ;  /* 0x00001fffeb037589 */ /* 0x000f2200000e0000 */
[----:B------:R-:W-:Y:S01]  /*07b0*/  NOP ;  /* 0x0000000000007918 */ /* 0x000fe20000000000 */
[----:B----4-:R-:W-:-:S13]  /*07c0*/  ISETP.NE.AND P0, PT, R3, 0x3, PT ;  /* 0x000000030300780c */ /* 0x010fda0003f05270 */
[----:B------:R-:W-:Y:S05]  /*07d0*/  @P0 BRA `(.L_x_11) ;  /* 0x0000000000300947 */ /* 0x000fea0003800000 */
[----:B--23--:R-:W2:Y:S01]  /*07e0*/  S2UR UR4, SR_CgaCtaId ;  /* 0x00000000000479c3 */ /* 0x00cea20000008800 */
[----:B------:R-:W-:Y:S01]  /*07f0*/  UMOV UR6, 0x400 ;  /* 0x0000040000067882 */ /* 0x000fe20000000000 */
[----:B------:R-:W-:Y:S01]  /*0800*/  UMOV UR5, 0x20 ;  /* 0x0000002000057882 */ /* 0x000fe20000000000 */
[----:B------:R-:W-:Y:S01]  /*0810*/  ELECT P0, URZ, PT ;  /* 0x0000000000ff782f */ /* 0x000fe20003800000 */
[----:B--2---:R-:W-:Y:S02]  /*0820*/  ULEA UR6, UR4, UR6, 0x18 ;  /* 0x0000000604067291 */ /* 0x004fe4000f8ec0ff */
[----:B------:R-:W-:-:S04]  /*0830*/  UIADD3 UR4, UPT, UPT, -UR5, 0x100000, URZ ;  /* 0x0010000005047890 */ /* 0x000fc8000fffe1ff */
[----:B------:R-:W-:Y:S02]  /*0840*/  USHF.L.U32 UR5, UR4, 0xb, URZ ;  /* 0x0000000b04057899 */ /* 0x000fe400080006ff */
[----:B------:R-:W-:Y:S01]  /*0850*/  USHF.L.U32 UR4, UR4, 0x1, URZ ;  /* 0x0000000104047899 */ /* 0x000fe200080006ff */
[----:B------:R-:W2:Y:S11]  /*0860*/  FENCE.VIEW.ASYNC.S ;  /* 0x00000000000073c6 */ /* 0x000eb60000000000 */
[----:B--2---:R4:W2:Y:S01]  /*0870*/  SYNCS.EXCH.64 URZ, [UR6+0x40], UR4 ;  /* 0x0000400406ff75b2 */ /* 0x0048a20008000100 */
[----:B------:R4:W3:Y:S02]  /*0880*/  SYNCS.EXCH.64 URZ, [UR6+0x48], UR4 ;  /* 0x0000480406ff75b2 */ /* 0x0008e40008000100 */
[----:B----4-:R-:W-:Y:S01]  /*0890*/  NOP ;  /* 0x0000000000007918 */ /* 0x010fe20000000000 */
.L_x_11:
[----:B------:R-:W4:Y:S01]  /*08a0*/  SHFL.IDX PT, R3, R235, RZ, 0x1f ;  /* 0x00001fffeb037589 */ /* 0x000f2200000e0000 */
[----:B------:R-:W-:Y:S01]  /*08b0*/  NOP ;  /* 0x0000000000007918 */ /* 0x000fe20000000000 */
[----:B----4-:R-:W-:-:S13]  /*08c0*/  ISETP.NE.AND P0, PT, R3, 0x4, PT ;  /* 0x000000040300780c */ /* 0x010fda0003f05270 */
[----:B------:R-:W-:Y:S05]  /*08d0*/  @P0 BRA `(.L_x_12) ;  /* 0x00000000004c0947 */ /* 0x000fea0003800000 */
[----:B--23--:R-:W2:Y:S01]  /*08e0*/  S2UR UR6, SR_CgaCtaId ;  /* 0x00000000000679c3 */ /* 0x00cea20000008800 */
[----:B------:R-:W-:Y:S01]  /*08f0*/  UMOV UR4, 0x1e0 ;  /* 0x000001e000047882 */ /* 0x000fe20000000000 */
[----:B------:R-:W-:Y:S01]  /*0900*/  UMOV UR5, 0x400 ;  /* 0x0000040000057882 */ /* 0x000fe20000000000 */
[----:B------:R-:W-:Y:S01]  /*0910*/  USEL UR4, UR4, 0x1a0, UP3 ;  /* 0x000001a004047887 */ /* 0x000fe20009800000 */
[----:B------:R-:W-:Y:S01]  /*0920*/  UMOV UR8, 0x1 ;  /* 0x0000000100087882 */ /* 0x000fe20000000000 */
[----:B------:R-:W-:Y:S01]  /*0930*/  ELECT P0, URZ, PT ;  /* 0x0000000000ff782f */ /* 0x000fe20003800000 */
[----:B------:R-:W-:-:S04]  /*0940*/  UIADD3 UR8, UPT, UPT, -UR8, 0x100000, URZ ;  /* 0x0010000008087890 */ /* 0x000fc8000fffe1ff */
[----:B------:R-:W-:Y:S02]  /*0950*/  USHF.L.U32 UR9, UR8, 0xb, URZ ;  /* 0x0000000b08097899 */ /* 0x000fe400080006ff */
[----:B------:R-:W-:Y:S02]  /*0960*/  USHF.L.U32 UR8, UR8, 0x1, URZ ;  /* 0x0000000108087899 */ /* 0x000fe400080006ff */
[----:B--2---:R-:W-:Y:S02]  /*0970*/  ULEA UR6, UR6, UR5, 0x18 ;  /* 0x0000000506067291 */ /* 0x004fe4000f8ec0ff */
[----:B------:R-:W-:-:S04]  /*0980*/  UIADD3 UR4, UPT, UPT, -UR4, 0x100000, URZ ;  /* 0x0010000004047890 */ /* 0x000fc8000fffe1ff */
[----:B------:R-:W-:Y:S02]  /*0990*/  USHF.L.U32 UR5, UR4, 0xb, URZ ;  /* 0x0000000b04057899 */ /* 0x000fe400080006ff */
[----:B------:R-:W-:Y:S01]  /*09a0*/  USHF.L.U32 UR4, UR4, 0x1, URZ ;  /* 0x0000000104047899 */ /* 0x000fe200080006ff */
[----:B------:R-:W2:Y:S03]  /*09b0*/  FENCE.VIEW.ASYNC.S ;  /* 0x00000000000073c6 */ /* 0x000ea60000000000 */
[----:B--2---:R4:W2:Y:S08]  /*09c0*/  SYNCS.EXCH.64 URZ, [UR6+0x50], UR8 ;  /* 0x0000500806ff75b2 */ /* 0x0048b00008000100 */
[----:B------:R4:W3:Y:S01]  /*09d0*/  SYNCS.EXCH.64 URZ, [UR6+0x60], UR4 ;  /* 0x0000600406ff75b2 */ /* 0x0008e20008000100 */
[----:B------:R4:W1:Y:S01]  /*09e0*/  SYNCS.EXCH.64 URZ, [UR6+0x58], UR8 ;  /* 0x0000580806ff75b2 */ /* 0x0008620008000100 */
[----:B------:R4:W1:Y:S02]  /*09f0*/  SYNCS.EXCH.64 URZ, [UR6+0x68], UR4 ;  /* 0x0000680406ff75b2 */ /* 0x0008640008000100 */
[----:B----4-:R-:W-:Y:S01]  /*0a00*/  NOP ;  /* 0x0000000000007918 */ /* 0x010fe20000000000 */
.L_x_12:
[----:B------:R-:W4:Y:S01]  /*0a10*/  SHFL.IDX PT, R3, R235, RZ, 0x1f ;  /* 0x00001fffeb037589 */ /* 0x000f2200000e0000 */
[----:B------:R-:W-:Y:S01]  /*0a20*/  NOP ;  /* 0x0000000000007918 */ /* 0x000fe20000000000 */
[----:B----4-:R-:W-:-:S13]  /*0a30*/  ISETP.NE.AND P0, PT, R3, 0x5, PT ;  /* 0x000000050300780c */ /* 0x010fda0003f05270 */
[----:B------:R-:W-:Y:S05]  /*0a40*/  @P0 BRA `(.L_x_13) ;  /* 0x0000000000580947 */ /* 0x000fea0003800000 */
[----:B--23--:R-:W2:Y:S01]  /*0a50*/  S2UR UR4, SR_CgaCtaId ;  /* 0x00000000000479c3 */ /* 0x00cea20000008800 */
        /* <DEDUP_REMOVED lines=12> */
[----:B--2---:R4:W2:Y:S01]  /*0b20*/  SYNCS.EXCH.64 URZ, [UR4+0x70], UR8 ;  /* 0x0000700804ff75b2 */ /* 0x0048a20008000100 */
[----:B------:R4:W3:Y:S01]  /*0b30*/  SYNCS.EXCH.64 URZ, [UR4+0x90], UR6 ;  /* 0x0000900604ff75b2 */ /* 0x0008e20008000100 */
[----:B------:R4:W1:Y:S01]  /*0b40*/  SYNCS.EXCH.64 URZ, [UR4+0x78], UR8 ;  /* 0x0000780804ff75b2 */ /* 0x0008620008000100 */
[----:B------:R4:W1:Y:S01]  /*0b50*/  SYNCS.EXCH.64 URZ, [UR4+0x98], UR6 ;  /* 0x0000980604ff75b2 */ /* 0x0008620008000100 */
[----:B------:R4:W1:Y:S01]  /*0b60*/  SYNCS.EXCH.64 URZ, [UR4+0x80], UR8 ;  /* 0x0000800804ff75b2 */ /* 0x0008620008000100 */
[----:B------:R4:W1:Y:S01]  /*0b70*/  SYNCS.EXCH.64 URZ, [UR4+0xa0], UR6 ;  /* 0x0000a00604ff75b2 */ /* 0x0008620008000100 */
[----:B------:R4:W1:Y:S01]  /*0b80*/  SYNCS.EXCH.64 URZ, [UR4+0x88], UR8 ;  /* 0x0000880804ff75b2 */ /* 0x0008620008000100 */
[----:B------:R4:W1:Y:S02]  /*0b90*/  SYNCS.EXCH.64 URZ, [UR4+0xa8], UR6 ;  /* 0x0000a80604ff75b2 */ /* 0x0008640008000100 */
[----:B----4-:R-:W-:Y:S01]  /*0ba0*/  NOP ;  /* 0x0000000000007918 */ /* 0x010fe20000000000 */
.L_x_13:
[----:B------:R-:W4:Y:S01]  /*0bb0*/  SHFL.IDX PT, R3, R235, RZ, 0x1f ;  /* 0x00001fffeb037589 */ /* 0x000f2200000e0000 */
[----:B------:R-:W1:Y:S01]  /*0bc0*/  S2UR UR15, SR_CgaCtaId ;  /* 0x00000000000f79c3 */ /* 0x000e620000008800 */
[----:B------:R-:W-:Y:S01]  /*0bd0*/  NOP ;  /* 0x0000000000007918 */ /* 0x000fe20000000000 */
[----:B----4-:R-:W-:-:S13]  /*0be0*/  ISETP.NE.AND P0, PT, R3, 0x3, PT ;  /* 0x000000030300780c */ /* 0x010fda0003f05270 */
[----:B-1----:R-:W-:Y:S05]  /*0bf0*/  @P0 BRA `(.L_x_14) ;  /* 0x0000000000340947 */ /* 0x002fea0003800000 */
[----:B--23--:R-:W-:Y:S01]  /*0c00*/  UMOV UR4, 0x400 ;  /* 0x0000040000047882 */ /* 0x00cfe20000000000 */
[----:B------:R-:W-:Y:S01]  /*0c10*/  UMOV UR6, 0x20 ;  /* 0x0000002000067882 */ /* 0x000fe20000000000 */
[----:B------:R-:W-:Y:S02]  /*0c20*/  ULEA UR4, UR15, UR4, 0x18 ;  /* 0x000000040f047291 */ /* 0x000fe4000f8ec0ff */
[----:B------:R-:W-:-:S04]  /*0c30*/  UIADD3 UR6, UPT, UPT, -UR6, 0x100000, URZ ;  /* 0x0010000006067890 */ /* 0x000fc8000fffe1ff */
[----:B------:R-:W-:Y:S02]  /*0c40*/  USHF.L.U32 UR7, UR6, 0xb, URZ ;  /* 0x0000000b06077899 */ /* 0x000fe400080006ff */
[----:B------:R-:W-:Y:S01]  /*0c50*/  USHF.L.U32 UR6, UR6, 0x1, URZ ;  /* 0x0000000106067899 */ /* 0x000fe200080006ff */
[----:B------:R-:W-:Y:S01]  /*0c60*/  ELECT P0, URZ, PT ;  /* 0x0000000000ff782f */ /* 0x000fe20003800000 */
[----:B------:R-:W1:Y:S10]  /*0c70*/  FENCE.VIEW.ASYNC.S ;  /* 0x00000000000073c6 */ /* 0x000e740000000000 */
[----:B-1----:R1:W4:Y:S01]  /*0c80*/  SYNCS.EXCH.64 URZ, [UR4+0xb0], UR6 ;  /* 0x0000b00604ff75b2 */ /* 0x0023220008000100 */
[----:B------:R1:W2:Y:S01]  /*0c90*/  SYNCS.EXCH.64 URZ, [UR4+0xc0], UR6 ;  /* 0x0000c00604ff75b2 */ /* 0x0002a20008000100 */
[----:B------:R1:W3:Y:S01]  /*0ca0*/  SYNCS.EXCH.64 URZ, [UR4+0xb8], UR6 ;  /* 0x0000b80604ff75b2 */ /* 0x0002e20008000100 */
[----:B------:R1:W1:Y:S01]  /*0cb0*/  SYNCS.EXCH.64 URZ, [UR4+0xc8], UR6 ;  /* 0x0000c80604ff75b2 */ /* 0x0002620008000100 */
[----:B------:R-:W-:Y:S01]  /*0cc0*/  NOP ;  /* 0x0000000000007918 */ /* 0x000fe20000000000 */
.L_x_14:
[----:B-123--:R-:W1:Y:S01]  /*0cd0*/  LDCU UR4, c[0x0][0x36c] ;  /* 0x00006d80ff0477ac */ /* 0x00ee620008000800 */
[----:B------:R-:W-:Y:S01]  /*0ce0*/  ISETP.NE.OR P3, PT, R0, 0x2, !P3 ;  /* 0x000000020000780c */ /* 0x000fe20005f65670 */
[----:B------:R-:W-:Y:S01]  /*0cf0*/  NOP ;  /* 0x0000000000007918 */ /* 0x000fe20000000000 */
[----:B------:R-:W-:Y:S01]  /*0d00*/  LOP3.LUT R0, R2, 0x1f, RZ, 0xc0, !PT ;  /* 0x0000001f02007812 */ /* 0x000fe200078ec0ff */
[----:B------:R-:W-:Y:S02]  /*0d10*/  UISETP.NE.AND UP4, UPT, UR14, URZ, UPT ;  /* 0x000000ff0e00728c */ /* 0x000fe4000bf85270 */
[----:B-1----:R-:W-:-:S09]  /*0d20*/  UISETP.EQ.U32.AND UP6, UPT, UR4, 0x1, UPT ;  /* 0x000000010400788c */ /* 0x002fd2000bfc2070 */
[----:B------:R-:W-:Y:S05]  /*0d30*/  BRA.U !UP6, `(.L_x_15) ;  /* 0x000000010e087547 */ /* 0x000fea000b800000 */
[----:B----4-:R-:W-:Y:S01]  /*0d40*/  UCGABAR_ARV ;  /* 0x00000000000079c7 */ /* 0x010fe20008000000 */
[----:B------:R-:W-:Y:S05]  /*0d50*/  BRA `(.L_x_16) ;  /* 0x0000000000047947 */ /* 0x000fea0003800000 */
.L_x_15:
[----:B----4-:R-:W-:Y:S01]  /*0d60*/  NOP ;  /* 0x0000000000007918 */ /* 0x010fe20000000000 */
.L_x_16:
[----:B------:R-:W1:Y:S01]  /*0d70*/  S2UR UR45, SR_CTAID.X ;  /* 0x00000000002d79c3 */ /* 0x000e620000002500 */
[----:B------:R-:W-:-:S05]  /*0d80*/  CS2R.32 R4, SR_CgaSize ;  /* 0x0000000000047805 */ /* 0x000fca0000008a00 */
[----:B------:R-:W-:-:S05]  /*0d90*/  IMAD R4, R4, -0xa0, RZ ;  /* 0xffffff6004047824 */ /* 0x000fca00078e02ff */
[----:B------:R-:W-:-:S14]  /*0da0*/  R2UR UR5, R4 ;  /* 0x00000000040572ca */ /* 0x000fdc00000e0000 */
[----:B------:R-:W2:Y:S01]  /*0db0*/  LDCU UR5, c[0x0][UR5+0x2b0] ;  /* 0x00005600050577ac */ /* 0x000ea20008000800 */
[----:B------:R-:W-:-:S05]  /*0dc0*/  CS2R.32 R4, SR_CgaSize ;  /* 0x0000000000047805 */ /* 0x000fca0000008a00 */
[----:B------:R-:W-:-:S05]  /*0dd0*/  IMAD R4, R4, -0xa0, RZ ;  /* 0xffffff6004047824 */ /* 0x000fca00078e02ff */
[----:B------:R-:W-:-:S14]  /*0de0*/  R2UR UR4, R4 ;  /* 0x00000000040472ca */ /* 0x000fdc00000e0000 */
[----:B------:R-:W3:Y:S01]  /*0df0*/  LDCU UR4, c[0x0][UR4+0x2b4] ;  /* 0x00005680040477ac */ /* 0x000ee20008000800 */
[----:B------:R-:W4:Y:S01]  /*0e00*/  S2UR UR46, SR_CTAID.Y ;  /* 0x00000000002e79c3 */ /* 0x000f220000002600 */
[----:B------:R-:W-:-:S05]  /*0e10*/  CS2R.32 R4, SR_CgaSize ;  /* 0x0000000000047805 */ /* 0x000fca0000008a00 */
[----:B------:R-:W-:-:S05]  /*0e20*/  IMAD R4, R4, -0xa0, RZ ;  /* 0xffffff6004047824 */ /* 0x000fca00078e02ff */
[----:B------:R-:W-:-:S14]  /*0e30*/  R2UR UR57, R4 ;  /* 0x00000000043972ca */ /* 0x000fdc00000e0000 */
[----:B------:R-:W3:Y:S01]  /*0e40*/  LDCU UR57, c[0x0][UR57+0x2a0] ;  /* 0x00005400393977ac */ /* 0x000ee20008000800 */
[----:B------:R-:W-:-:S05]  /*0e50*/  CS2R.32 R4, SR_CgaSize ;  /* 0x0000000000047805 */ /* 0x000fca0000008a00 */
[----:B------:R-:W-:-:S05]  /*0e60*/  IMAD R4, R4, -0xa0, RZ ;  /* 0xffffff6004047824 */ /* 0x000fca00078e02ff */
[----:B------:R-:W-:-:S14]  /*0e70*/  R2UR UR56, R4 ;  /* 0x00000000043872ca */ /* 0x000fdc00000e0000 */
[----:B------:R-:W3:Y:S01]  /*0e80*/  LDCU UR56, c[0x0][UR56+0x2a4] ;  /* 0x00005480383877ac */ /* 0x000ee20008000800 */
[----:B------:R-:W3:Y:S01]  /*0e90*/  LDCU UR20, c[0x0][0xb24] ;  /* 0x00016480ff1477ac */ /* 0x000ee20008000800 */
[----:B------:R-:W3:Y:S01]  /*0ea0*/  LDCU UR21, c[0x0][0xb24] ;  /* 0x00016480ff1577ac */ /* 0x000ee20008000800 */
[----:B-1----:R-:W-:Y:S01]  /*0eb0*/  I2FP.F32.U32 R4, UR45 ;  /* 0x0000002d00047c45 */ /* 0x002fe20008201000 */
[----:B------:R-:W1:Y:S04]  /*0ec0*/  LDCU UR25, c[0x0][0xb30] ;  /* 0x00016600ff1977ac */ /* 0x000e680008000800 */
[----:B--2---:R-:W-:Y:S01]  /*0ed0*/  FMUL R4, R4, UR5 ;  /* 0x0000000504047c20 */ /* 0x004fe20008400000 */
[----:B----4-:R-:W-:-:S05]  /*0ee0*/  I2FP.F32.U32 R3, UR46 ;  /* 0x0000002e00037c45 */ /* 0x010fca0008201000 */
[----:B------:R-:W2:Y:S01]  /*0ef0*/  F2I.U32.TRUNC.NTZ R4, R4 ;  /* 0x0000000400047305 */ /* 0x000ea2000020f000 */
[----:B---3--:R-:W-:Y:S01]  /*0f00*/  FMUL R3, R3, UR4 ;  /* 0x0000000403037c20 */ /* 0x008fe20008400000 */
[----:B------:R-:W-:-:S04]  /*0f10*/  ULOP3.LUT UR4, UR15, 0x1, URZ, 0xc0, !UPT ;  /* 0x000000010f047892 */ /* 0x000fc8000f8ec0ff */
[----:B------:R-:W-:Y:S02]  /*0f20*/  UISETP.NE.U32.AND UP0, UPT, UR4, 0x1, UPT ;  /* 0x000000010400788c */ /* 0x000fe4000bf05070 */
[----:B------:R-:W3:Y:S02]  /*0f30*/  F2I.U32.TRUNC.NTZ R3, R3 ;  /* 0x0000000300037305 */ /* 0x000ee4000020f000 */
[----:B------:R-:W-:Y:S01]  /*0f40*/  USEL UR4, URZ, 0x1c00, UP0 ;  /* 0x00001c00ff047887 */ /* 0x000fe20008000000 */
[----:B--2---:R-:W-:Y:S02]  /*0f50*/  R2UR UR6, R4 ;  /* 0x00000000040672ca */ /* 0x004fe400000e0000 */
[----:B---3--:R-:W-:Y:S02]  /*0f60*/  R2UR UR5, R3 ;  /* 0x00000000030572ca */ /* 0x008fe400000e0000 */
[----:B------:R-:W-:-:S09]  /*0f70*/  PRMT R3, RZ, 0x7610, R3 ;  /* 0x00007610ff037816 */ /* 0x000fd20000000003 */
[----:B------:R-:W-:-:S04]  /*0f80*/  UIADD3 UR6, UPT, UPT, -UR6, URZ, URZ ;  /* 0x000000ff06067290 */ /* 0x000fc8000fffe1ff */
[----:B------:R-:W-:Y:S02]  /*0f90*/  UIMAD UR57, UR57, UR6, UR45 ;  /* 0x00000006393972a4 */ /* 0x000fe4000f8e022d */
[----:B------:R-:W-:-:S04]  /*0fa0*/  UIADD3 UR5, UPT, UPT, -UR5, URZ, URZ ;  /* 0x000000ff05057290 */ /* 0x000fc8000fffe1ff */
[----:B------:R-:W-:Y:S01]  /*0fb0*/  UIMAD UR56, UR56, UR5, UR46 ;  /* 0x00000005383872a4 */ /* 0x000fe2000f8e022e */
[----:B-1----:R-:W-:Y:S11]  /*0fc0*/  BRA.U UP4, `(.L_x_17) ;  /* 0x0000000104247547 */ /* 0x002ff6000b800000 */
[----:B------:R-:W-:-:S04]  /*0fd0*/  UISETP.NE.AND UP0, UPT, UR56, URZ, UPT ;  /* 0x000000ff3800728c */ /* 0x000fc8000bf05270 */
[----:B------:R-:W-:-:S04]  /*0fe0*/  UISETP.EQ.OR UP0, UPT, UR57, URZ, !UP0 ;  /* 0x000000ff3900728c */ /* 0x000fc8000c702670 */
[----:B------:R-:W-:Y:S02]  /*0ff0*/  USEL UR6, URZ, 0x1, !UP0 ;  /* 0x00000001ff067887 */ /* 0x000fe4000c000000 */
[----:B------:R-:W-:-:S04]  /*1000*/  UISETP.NE.AND UP0, UPT, UR56, URZ, UPT ;  /* 0x000000ff3800728c */ /* 0x000fc8000bf05270 */
[----:B------:R-:W-:Y:S02]  /*1010*/  USEL UR5, URZ, 0x2, UP0 ;  /* 0x00000002ff057887 */ /* 0x000fe40008000000 */
[----:B------:R-:W-:-:S04]  /*1020*/  UISETP.NE.AND UP0, UPT, UR57, 0x1, UPT ;  /* 0x000000013900788c */ /* 0x000fc8000bf05270 */
[----:B------:R-:W-:-:S04]  /*1030*/  USEL UR5, UR5, 0x2, UP0 ;  /* 0x0000000205057887 */ /* 0x000fc80008000000 */
[----:B------:R-:W-:-:S06]  /*1040*/  UIADD3 UR5, UPT, UPT, UR6, UR5, URZ ;  /* 0x0000000506057290 */ /* 0x000fcc000fffe0ff */
[----:B------:R-:W-:-:S07]  /*1050*/  MOV R3, UR5 ;  /* 0x0000000500037c02 */ /* 0x000fce0008000f00 */
.L_x_17:
[----:B------:R-:W1:Y:S01]  /*1060*/  S2UR UR36, SR_CTAID.Z ;  /* 0x00000000002479c3 */ /* 0x000e620000002700 */
[----:B------:R-:W-:-:S09]  /*1070*/  UISETP.GE.AND UP0, UPT, UR20, 0x1, UPT ;  /* 0x000000011400788c */ /* 0x000fd2000bf06270 */
[----:B------:R-:W-:Y:S05]  /*1080*/  BRA.U !UP0, `(.L_x_18) ;  /* 0x0000000108d07547 */ /* 0x000fea000b800000 */
[----:B------:R-:W2:Y:S01]  /*1090*/  LDCU.128 UR16, c[0x0][0xb10] ;  /* 0x00016200ff1077ac */ /* 0x000ea20008000c00 */
[----:B------:R-:W3:Y:S01]  /*10a0*/  LDCU UR24, c[0x0][0xb0c] ;  /* 0x00016180ff1877ac */ /* 0x000ee20008000800 */
[----:B------:R-:W4:Y:S01]  /*10b0*/  LDCU UR7, c[0x0][0x370] ;  /* 0x00006e00ff0777ac */ /* 0x000f220008000800 */
[----:B------:R-:W1:Y:S01]  /*10c0*/  LDCU UR8, c[0x0][0x374] ;  /* 0x00006e80ff0877ac */ /* 0x000e620008000800 */
[----:B------:R-:W1:Y:S01]  /*10d0*/  LDCU UR9, c[0x0][0xb20] ;  /* 0x00016400ff0977ac */ /* 0x000e620008000800 */
[----:B--2---:R-:W-:Y:S02]  /*10e0*/  UIMAD.WIDE.U32 UR10, UR45, UR16, URZ ;  /* 0x000000102d0a72a5 */ /* 0x004fe4000f8e00ff */
[----:B---3--:R-:W-:Y:S02]  /*10f0*/  UISETP.NE.AND UP0, UPT, UR24, 0x1, UPT ;  /* 0x000000011800788c */ /* 0x008fe4000bf05270 */
[----:B------:R-:W-:Y:S02]  /*1100*/  UISETP.NE.AND UP1, UPT, UR20, 0x1, UPT ;  /* 0x000000011400788c */ /* 0x000fe4000bf25270 */
[----:B----4-:R-:W-:Y:S01]  /*1110*/  UIMAD.WIDE.U32 UR12, UR7, UR16, URZ ;  /* 0x00000010070c72a5 */ /* 0x010fe2000f8e00ff */
[----:B------:R-:W-:Y:S01]  /*1120*/  UMOV UR6, UR11 ;  /* 0x0000000b00067c82 */ /* 0x000fe20008000000 */
[----:B------:R-:W-:-:S02]  /*1130*/  UIMAD.WIDE.U32 UR22, UR46, UR19, URZ ;  /* 0x000000132e1672a5 */ /* 0x000fc4000f8e00ff */
[----:B------:R-:W-:Y:S01]  /*1140*/  USHF.R.U32.HI UR6, URZ, UR17, UR6 ;  /* 0x00000011ff067299 */ /* 0x000fe20008011606 */
[----:B------:R-:W2:Y:S02]  /*1150*/  LDCU.64 UR10, c[0x0][0xb28] ;  /* 0x00016500ff0a77ac */ /* 0x000ea40008000a00 */
[----:B------:R-:W-:Y:S01]  /*1160*/  UMOV UR12, UR13 ;  /* 0x0000000d000c7c82 */ /* 0x000fe20008000000 */
[----:B------:R-:W-:Y:S02]  /*1170*/  USEL UR6, UR45, UR6, !UP0 ;  /* 0x000000062d067287 */ /* 0x000fe4000c000000 */
[----:B------:R-:W-:Y:S02]  /*1180*/  @UP0 USHF.R.U32.HI UR7, URZ, UR17, UR12 ;  /* 0x00000011ff070299 */ /* 0x000fe4000801160c */
[----:B------:R-:W-:Y:S02]  /*1190*/  UISETP.NE.AND UP0, UPT, UR18, 0x1, UPT ;  /* 0x000000011200788c */ /* 0x000fe4000bf05270 */
[----:B-1----:R-:W-:Y:S01]  /*11a0*/  UIMAD.WIDE.U32 UR12, UR8, UR19, URZ ;  /* 0x00000013080c72a5 */ /* 0x002fe2000f8e00ff */
[----:B------:R-:W-:-:S02]  /*11b0*/  UMOV UR5, UR23 ;  /* 0x0000001700057c82 */ /* 0x000fc40008000000 */
[----:B------:R-:W-:-:S04]  /*11c0*/  USHF.R.U32.HI UR5, URZ, UR9, UR5 ;  /* 0x00000009ff057299 */ /* 0x000fc80008011605 */
[----:B------:R-:W-:Y:S01]  /*11d0*/  UMOV UR12, UR13 ;  /* 0x0000000d000c7c82 */ /* 0x000fe20008000000 */
[----:B--2---:R-:W-:Y:S02]  /*11e0*/  UIMAD.WIDE.U32 UR16, UR7, UR10, URZ ;  /* 0x0000000a071072a5 */ /* 0x004fe4000f8e00ff */
[----:B------:R-:W-:Y:S02]  /*11f0*/  @UP0 USHF.R.U32.HI UR8, URZ, UR9, UR12 ;  /* 0x00000009ff080299 */ /* 0x000fe4000801160c */
[----:B------:R-:W-:Y:S02]  /*1200*/  USEL UR5, UR46, UR5, !UP0 ;  /* 0x000000052e057287 */ /* 0x000fe4000c000000 */
[----:B------:R-:W-:Y:S01]  /*1210*/  UIMAD.WIDE.U32 UR12, UR8, UR10, URZ ;  /* 0x0000000a080c72a5 */ /* 0x000fe2000f8e00ff */
[----:B------:R-:W-:Y:S02]  /*1220*/  UMOV UR16, UR17 ;  /* 0x0000001100107c82 */ /* 0x000fe40008000000 */
[----:B------:R-:W-:-:S04]  /*1230*/  @UP1 USHF.R.U32.HI UR7, URZ, UR11, UR16 ;  /* 0x0000000bff071299 */ /* 0x000fc80008011610 */
[----:B------:R-:W-:Y:S01]  /*1240*/  UMOV UR12, UR13 ;  /* 0x0000000d000c7c82 */ /* 0x000fe20008000000 */
[----:B------:R-:W-:Y:S02]  /*1250*/  UIMAD UR9, UR7, UR20, URZ ;  /* 0x00000014070972a4 */ /* 0x000fe4000f8e02ff */
[----:B------:R-:W-:Y:S02]  /*1260*/  @UP1 USHF.R.U32.HI UR8, URZ, UR11, UR12 ;  /* 0x0000000bff081299 */ /* 0x000fe4000801160c */
[----:B------:R-:W-:Y:S02]  /*1270*/  UIMAD.WIDE.U32 UR12, UR5, UR10, URZ ;  /* 0x0000000a050c72a5 */ /* 0x000fe4000f8e00ff */
[----:B------:R-:W-:Y:S02]  /*1280*/  UIMAD UR8, UR8, UR20, URZ ;  /* 0x00000014080872a4 */ /* 0x000fe4000f8e02ff */
[----:B------:R-:W-:Y:S02]  /*1290*/  UIADD3 UR12, UPT, UPT, -UR6, URZ, URZ ;  /* 0x000000ff060c7290 */ /* 0x000fe4000fffe1ff */
[----:B------:R-:W-:-:S02]  /*12a0*/  UISETP.GE.AND UP0, UPT, UR5, UR8, UPT ;  /* 0x000000080500728c */ /* 0x000fc4000bf06270 */
[----:B------:R-:W-:Y:S02]  /*12b0*/  UIMAD UR45, UR24, UR12, UR45 ;  /* 0x0000000c182d72a4 */ /* 0x000fe4000f8e022d */
[----:B------:R-:W-:Y:S02]  /*12c0*/  UISETP.GE.OR UP0, UPT, UR6, UR9, UP0 ;  /* 0x000000090600728c */ /* 0x000fe40008706670 */
[----:B------:R-:W-:-:S03]  /*12d0*/  UIMAD.WIDE.U32 UR8, UR6, UR10, URZ ;  /* 0x0000000a060872a5 */ /* 0x000fc6000f8e00ff */
[----:B------:R-:W-:Y:S02]  /*12e0*/  UMOV UR10, UR13 ;  /* 0x0000000d000a7c82 */ /* 0x000fe40008000000 */
[----:B------:R-:W-:-:S04]  /*12f0*/  USHF.R.U32.HI UR10, URZ, UR11, UR10 ;  /* 0x0000000bff0a7299 */ /* 0x000fc8000801160a */
[----:B------:R-:W-:Y:S02]  /*1300*/  USEL UR8, UR5, UR10, !UP1 ;  /* 0x0000000a05087287 */ /* 0x000fe4000c800000 */
[----:B------:R-:W-:Y:S02]  /*1310*/  @!UP0 USHF.R.U32.HI UR9, URZ, UR11, UR9 ;  /* 0x0000000bff098299 */ /* 0x000fe40008011609 */
[----:B------:R-:W-:Y:S02]  /*1320*/  UIADD3 UR10, UPT, UPT, -UR8, URZ, URZ ;  /* 0x000000ff080a7290 */ /* 0x000fe4000fffe1ff */
[----:B------:R-:W-:Y:S02]  /*1330*/  @!UP0 USEL UR9, UR6, UR9, !UP1 ;  /* 0x0000000906098287 */ /* 0x000fe4000c800000 */
[----:B------:R-:W-:Y:S02]  /*1340*/  UIMAD UR10, UR20, UR10, UR5 ;  /* 0x0000000a140a72a4 */ /* 0x000fe4000f8e0205 */
[----:B------:R-:W-:-:S02]  /*1350*/  UIADD3 UR11, UPT, UPT, -UR5, URZ, URZ ;  /* 0x000000ff050b7290 */ /* 0x000fc4000fffe1ff */
[----:B------:R-:W-:Y:S02]  /*1360*/  @!UP0 UIMAD UR7, UR10, UR7, UR9 ;  /* 0x000000070a0782a4 */ /* 0x000fe4000f8e0209 */
[----:B------:R-:W-:Y:S02]  /*1370*/  @!UP0 UIADD3 UR8, UPT, UPT, UR8, -UR9, URZ ;  /* 0x8000000908088290 */ /* 0x000fe4000fffe0ff */
[----:B------:R-:W-:Y:S02]  /*1380*/  UIMAD UR11, UR18, UR11, UR46 ;  /* 0x0000000b120b72a4 */ /* 0x000fe4000f8e022e */
[----:B------:R-:W-:-:S03]  /*1390*/  @!UP0 UIMAD UR5, UR8, UR20, UR6 ;  /* 0x00000014080582a4 */ /* 0x000fc6000f8e0206 */
[----:B------:R-:W-:Y:S01]  /*13a0*/  @!UP0 UMOV UR6, UR7 ;  /* 0x0000000700068c82 */ /* 0x000fe20008000000 */
[----:B------:R-:W-:Y:S02]  /*13b0*/  UIMAD UR46, UR5, UR18, UR11 ;  /* 0x00000012052e72a4 */ /* 0x000fe4000f8e020b */
[----:B------:R-:W-:-:S12]  /*13c0*/  UIMAD UR45, UR6, UR24, UR45 ;  /* 0x00000018062d72a4 */ /* 0x000fd8000f8e022d */
.L_x_18:
[----:B------:R-:W-:-:S09]  /*13d0*/  UISETP.NE.AND UP0, UPT, UR25, 0x1, UPT ;  /* 0x000000011900788c */ /* 0x000fd2000bf05270 */
[----:B------:R-:W-:Y:S05]  /*13e0*/  BRA.U UP0, `(.L_x_19) ;  /* 0x0000000100447547 */ /* 0x000fea000b800000 */
[----:B------:R-:W2:Y:S01]  /*13f0*/  LDCU.128 UR16, c[0x0][0xb10] ;  /* 0x00016200ff1077ac */ /* 0x000ea20008000c00 */
[----:B------:R-:W3:Y:S01]  /*1400*/  LDCU UR10, c[0x0][0xb0c] ;  /* 0x00016180ff0a77ac */ /* 0x000ee20008000800 */
[----:B------:R-:W4:Y:S01]  /*1410*/  LDCU UR11, c[0x0][0xb20] ;  /* 0x00016400ff0b77ac */ /* 0x000f220008000800 */
[----:B--2---:R-:W-:Y:S02]  /*1420*/  UIMAD.WIDE.U32 UR6, UR45, UR16, URZ ;  /* 0x000000102d0672a5 */ /* 0x004fe4000f8e00ff */
[----:B------:R-:W-:Y:S02]  /*1430*/  UIMAD.WIDE.U32 UR8, UR46, UR19, URZ ;  /* 0x000000132e0872a5 */ /* 0x000fe4000f8e00ff */
[----:B---3--:R-:W-:-:S03]  /*1440*/  UISETP.NE.AND UP0, UPT, UR10, 0x1, UPT ;  /* 0x000000010a00788c */ /* 0x008fc6000bf05270 */
[----:B------:R-:W-:Y:S02]  /*1450*/  UMOV UR6, UR7 ;  /* 0x0000000700067c82 */ /* 0x000fe40008000000 */
[----:B------:R-:W-:Y:S01]  /*1460*/  USHF.R.U32.HI UR6, URZ, UR17, UR6 ;  /* 0x00000011ff067299 */ /* 0x000fe20008011606 */
[----:B------:R-:W-:-:S03]  /*1470*/  UMOV UR5, UR9 ;  /* 0x0000000900057c82 */ /* 0x000fc60008000000 */
[----:B------:R-:W-:Y:S02]  /*1480*/  USEL UR6, UR45, UR6, !UP0 ;  /* 0x000000062d067287 */ /* 0x000fe4000c000000 */
[----:B------:R-:W-:Y:S02]  /*1490*/  UISETP.NE.AND UP0, UPT, UR18, 0x1, UPT ;  /* 0x000000011200788c */ /* 0x000fe4000bf05270 */
[----:B----4-:R-:W-:-:S04]  /*14a0*/  USHF.R.U32.HI UR5, URZ, UR11, UR5 ;  /* 0x0000000bff057299 */ /* 0x010fc80008011605 */
[----:B------:R-:W-:-:S04]  /*14b0*/  USEL UR5, UR46, UR5, !UP0 ;  /* 0x000000052e057287 */ /* 0x000fc8000c000000 */
[----:B------:R-:W-:Y:S02]  /*14c0*/  UIADD3 UR7, UPT, UPT, UR6, -UR5, URZ ;  /* 0x8000000506077290 */ /* 0x000fe4000fffe0ff */
[----:B------:R-:W-:Y:S02]  /*14d0*/  UIADD3 UR5, UPT, UPT, -UR6, UR5, URZ ;  /* 0x0000000506057290 */ /* 0x000fe4000fffe1ff */
[----:B------:R-:W-:Y:S02]  /*14e0*/  UIMAD UR46, UR7, UR18, UR46 ;  /* 0x00000012072e72a4 */ /* 0x000fe4000f8e022e */
[----:B------:R-:W-:-:S12]  /*14f0*/  UIMAD UR45, UR5, UR10, UR45 ;  /* 0x0000000a052d72a4 */ /* 0x000fd8000f8e022d */
.L_x_19:
[----:B------:R-:W-:Y:S01]  /*1500*/  UISETP.NE.AND UP0, UPT, UR14, 0x2, UPT ;  /* 0x000000020e00788c */ /* 0x000fe2000bf05270 */
[----:B------:R-:W-:Y:S09]  /*1510*/  BRA.U !UP6, `(.L_x_20) ;  /* 0x000000010e0c7547 */ /* 0x000ff2000b800000 */
[----:B------:R-:W-:Y:S01]  /*1520*/  UCGABAR_WAIT ;  /* 0x0000000000007dc7 */ /* 0x000fe20008000000 */
[----:B------:R-:W-:Y:S01]  /*1530*/  CCTL.IVALL ;  /* 0x00000000ff00798f */ /* 0x000fe20002000000 */
[----:B------:R-:W-:Y:S05]  /*1540*/  BRA `(.L_x_21) ;  /* 0x0000000000047947 */ /* 0x000fea0003800000 */
.L_x_20:
[----:B------:R-:W-:Y:S06]  /*1550*/  BAR.SYNC.DEFER_BLOCKING 0x0 ;  /* 0x0000000000007b1d */ /* 0x000fec0000010000 */
.L_x_21:
[----:B------:R-:W-:Y:S05]  /*1560*/  BRA.U UP0, `(.L_x_22) ;  /* 0x0000001100d87547 */ /* 0x000fea000b800000 */
[----:B------:R-:W2:Y:S01]  /*1570*/  LDCU UR7, c[0x0][0x38c] ;  /* 0x00007180ff0777ac */ /* 0x000ea20008000800 */
[----:B------:R-:W-:Y:S01]  /*1580*/  PLOP3.LUT P1, PT, PT, PT, UP3, 0x80, 0x8 ;  /* 0x000000000008781c */ /* 0x000fe20003f2f038 */
[----:B------:R-:W-:Y:S01]  /*1590*/  IMAD.MOV.U32 R12, RZ, RZ, 0x1 ;  /* 0x00000001ff0c7424 */ /* 0x000fe200078e00ff */
[----:B------:R-:W-:Y:S01]  /*15a0*/  ISETP.EQ.OR P2, PT, R0, RZ, P3 ;  /* 0x000000ff0000720c */ /* 0x000fe20001f42670 */
[----:B------:R-:W-:Y:S01]  /*15b0*/  UISETP.NE.AND UP1, UPT, UR14, URZ, UPT ;  /* 0x000000ff0e00728c */ /* 0x000fe2000bf25270 */
[----:B------:R-:W-:Y:S01]  /*15c0*/  PLOP3.LUT P1, PT, P1, PT, PT, 0x8, 0x80 ;  /* 0x000000000080781c */ /* 0x000fe20000f2e170 */
[----:B------:R-:W-:Y:S01]  /*15d0*/  USEL UR39, URZ, 0x1, UP5 ;  /* 0x00000001ff277887 */ /* 0x000fe2000a800000 */
[----:B------:R-:W-:Y:S01]  /*15e0*/  CS2R R10, SRZ ;  /* 0x00000000000a7805 */ /* 0x000fe2000001ff00 */
[----:B------:R-:W-:Y:S01]  /*15f0*/  IMAD.MOV.U32 R9, RZ, RZ, RZ ;  /* 0x000000ffff097224 */ /* 0x000fe200078e00ff */
[----:B------:R-:W3:Y:S01]  /*1600*/  LDCU UR48, c[0x0][0x370] ;  /* 0x00006e00ff3077ac */ /* 0x000ee20008000800 */
[----:B------:R-:W-:Y:S01]  /*1610*/  IMAD.MOV.U32 R8, RZ, RZ, 0x1 ;  /* 0x00000001ff087424 */ /* 0x000fe200078e00ff */
[----:B------:R-:W4:Y:S01]  /*1620*/  LDCU.64 UR40, c[0x0][0x348] ;  /* 0x00006900ff2877ac */ /* 0x000f220008000a00 */
[----:B------:R-:W-:-:S02]  /*1630*/  USHF.R.U32.HI UR52, URZ, 0x6, UR4 ;  /* 0x00000006ff347899 */ /* 0x000fc40008011604 */
[----:B--2---:R-:W-:Y:S02]  /*1640*/  UIADD3 UR6, UPT, UPT, UR7, 0x7f, URZ ;  /* 0x0000007f07067890 */ /* 0x004fe4000fffe0ff */
[----:B------:R-:W-:Y:S02]  /*1650*/  UIADD3 UR53, UPT, UPT, UR7, 0xfe, URZ ;  /* 0x000000fe07357890 */ /* 0x000fe4000fffe0ff */
[----:B------:R-:W-:Y:S01]  /*1660*/  USHF.R.S32.HI UR5, URZ, 0x1f, UR6 ;  /* 0x0000001fff057899 */ /* 0x000fe20008011406 */
[----:B------:R-:W2:Y:S03]  /*1670*/  LDCU UR47, c[0x0][0x374] ;  /* 0x00006e80ff2f77ac */ /* 0x000ea60008000800 */
[----:B------:R-:W-:Y:S02]  /*1680*/  ULEA.HI UR5, UR5, UR6, URZ, 0x7 ;  /* 0x0000000605057291 */ /* 0x000fe4000f8f38ff */
[----:B------:R-:W-:-:S02]  /*1690*/  USEL UR39, UR39, 0x2, UP1 ;  /* 0x0000000227277887 */ /* 0x000fc40008800000 */
[----:B------:R-:W-:Y:S02]  /*16a0*/  USHF.R.S32.HI UR50, URZ, 0x7, UR5 ;  /* 0x00000007ff327899 */ /* 0x000fe40008011405 */
[----:B------:R-:W-:Y:S02]  /*16b0*/  UIADD3 UR5, UPT, UPT, UR7, -0x1, URZ ;  /* 0xffffffff07057890 */ /* 0x000fe4000fffe0ff */
[----:B------:R-:W-:Y:S02]  /*16c0*/  UISETP.LT.U32.AND UP0, UPT, UR50, 0x2, UPT ;  /* 0x000000023200788c */ /* 0x000fe4000bf01070 */
[----:B------:R-:W-:Y:S02]  /*16d0*/  UISETP.GE.U32.AND UP2, UPT, UR5, -0xff, UPT ;  /* 0xffffff010500788c */ /* 0x000fe4000bf46070 */
[----:B------:R-:W-:Y:S01]  /*16e0*/  USEL UR49, UR50, 0x2, UP0 ;  /* 0x0000000232317887 */ /* 0x000fe20008000000 */
[----:B------:R-:W-:-:S03]  /*16f0*/  UMOV UR37, URZ ;  /* 0x000000ff00257c82 */ /* 0x000fc60008000000 */
[----:B------:R-:W-:Y:S02]  /*1700*/  UIADD3 UR38, UPT, UPT, UR49, -0x1, URZ ;  /* 0xffffffff31267890 */ /* 0x000fe4000fffe0ff */
[----:B------:R-:W-:-:S03]  /*1710*/  UIADD3 UR51, UPT, UPT, UR50, -UR49, URZ ;  /* 0x8000003132337290 */ /* 0x000fc6000fffe0ff */
[----:B------:R-:W-:-:S04]  /*1720*/  @UP2 UIADD3 UR38, UPT, UPT, UR49, URZ, URZ ;  /* 0x000000ff31262290 */ /* 0x000fc8000fffe0ff */
[----:B--234-:R-:W-:-:S12]  /*1730*/  UIADD3 UR38, UPT, UPT, UR38, 0x1, URZ ;  /* 0x0000000126267890 */ /* 0x01cfd8000fffe0ff */
.L_x_42:
[----:B------:R-:W-:Y:S01]  /*1740*/  UISETP.NE.AND UP0, UPT, UR15, URZ, UPT ;  /* 0x000000ff0f00728c */ /* 0x000fe2000bf05270 */
[----:B------:R-:W2:Y:S08]  /*1750*/  S2UR UR15, SR_CgaCtaId ;  /* 0x00000000000f79c3 */ /* 0x000eb00000008800 */
[----:B------:R-:W-:Y:S05]  /*1760*/  BRA.U UP0, `(.L_x_23) ;  /* 0x0000000100347547 */ /* 0x000fea000b800000 */
[----:B------:R-:W3:Y:S01]  /*1770*/  S2R R0, SR_CgaCtaId ;  /* 0x0000000000007919 */ /* 0x000ee20000008800 */
[----:B------:R-:W-:-:S04]  /*1780*/  MOV R2, 0x400 ;  /* 0x0000040000027802 */ /* 0x000fc80000000f00 */
[----:B---3--:R-:W-:Y:S02]  /*1790*/  LEA R0, R0, R2, 0x18 ;  /* 0x0000000200007211 */ /* 0x008fe400078ec0ff */
[----:B------:R-:W-:-:S03]  /*17a0*/  SHF.L.U32 R2, R8, 0x1f, RZ ;  /* 0x0000001f08027819 */ /* 0x000fc600000006ff */
[----:B------:R-:W-:-:S04]  /*17b0*/  IMAD R0, R9, 0x8, R0 ;  /* 0x0000000809007824 */ /* 0x000fc800078e0200 */
[----:B------:R-:W3:Y:S02]  /*17c0*/  SYNCS.PHASECHK.TRANS64.TRYWAIT P0, [R0+URZ+0xc0], R2 ;  /* 0x0000c002000075a7 */ /* 0x000ee400080011ff */
[----:B---3--:R-:W-:Y:S05]  /*17d0*/  @!P0 BRA `(.L_x_24) ;  /* 0x0000007800188947 */ /* 0x008fea0003800000 */
.L_x_113:
[----:B------:R-:W-:Y:S01]  /*17e0*/  VIADD R9, R9, 0x1 ;  /* 0x0000000109097836 */ /* 0x000fe20000000000 */
[----:B------:R3:W-:Y:S04]  /*17f0*/  SYNCS.ARRIVE.TRANS64.A1T0 RZ, [R0+URZ+0xb0], RZ ;  /* 0x0000b0ff00ff79a7 */ /* 0x0007e800081000ff */
[----:B------:R-:W-:-:S04]  /*1800*/  ISETP.NE.AND P0, PT, R9, 0x2, PT ;  /* 0x000000020900780c */ /* 0x000fc80003f05270 */
[----:B------:R-:W-:Y:S02]  /*1810*/  SEL R9, R9, RZ, P0 ;  /* 0x000000ff09097207 */ /* 0x000fe40000000000 */
[----:B---3--:R-:W-:-:S04]  /*1820*/  SEL R0, RZ, 0x1, P0 ;  /* 0x00000001ff007807 */ /* 0x008fc80000000000 */
[----:B------:R-:W-:-:S07]  /*1830*/  LOP3.LUT R8, R8, R0, RZ, 0x3c, !PT ;  /* 0x0000000008087212 */ /* 0x000fce00078e3cff */
.L_x_23:
[----:B------:R-:W-:Y:S01]  /*1840*/  UMOV UR13, 0x400 ;  /* 0x00000400000d7882 */ /* 0x000fe20000000000 */
[----:B------:R-:W-:Y:S01]  /*1850*/  SHF.L.U32 R0, R12, 0x1f, RZ ;  /* 0x0000001f0c007819 */ /* 0x000fe200000006ff */
[----:B--2---:R-:W-:Y:S02]  /*1860*/  ULEA UR13, UR15, UR13, 0x18 ;  /* 0x0000000d0f0d7291 */ /* 0x004fe4000f8ec0ff */
[----:B------:R-:W-:Y:S02]  /*1870*/  UISETP.GE.U32.AND UP0, UPT, UR53, 0xff, UPT ;  /* 0x000000ff3500788c */ /* 0x000fe4000bf06070 */
[----:B------:R-:W-:Y:S02]  /*1880*/  ULEA UR5, UR37, UR13, 0x3 ;  /* 0x0000000d25057291 */ /* 0x000fe4000f8e18ff */
[----:B------:R-:W-:Y:S02]  /*1890*/  USHF.L.U32 UR35, UR45, 0x6, URZ ;  /* 0x000000062d237899 */ /* 0x000fe400080006ff */
[----:B------:R-:W-:Y:S01]  /*18a0*/  UIMAD UR19, UR46, 0xe0, UR52 ;  /* 0x000000e02e1378a4 */ /* 0x000fe2000f8e0234 */
[----:B------:R-:W-:-:S04]  /*18b0*/  UMOV UR14, URZ ;  /* 0x000000ff000e7c82 */ /* 0x000fc80008000000 */
[----:B------:R2:W3:Y:S01]  /*18c0*/  SYNCS.PHASECHK.TRANS64.TRYWAIT P0, [UR5+0x10], R0 ;  /* 0x00001000ff0075a7 */ /* 0x0004e20008001105 */
[----:B------:R-:W-:Y:S06]  /*18d0*/  BRA.U !UP0, `(.L_x_25) ;  /* 0x0000000108f07547 */ /* 0x000fec000b800000 */
[----:B------:R-:W-:Y:S01]  /*18e0*/  UMOV UR29, URZ ;  /* 0x000000ff001d7c82 */ /* 0x000fe20008000000 */
[----:B------:R-:W-:-:S05]  /*18f0*/  UMOV UR6, UR37 ;  /* 0x0000002500067c82 */ /* 0x000fca0008000000 */
.L_x_31:
[----:B---3--:R-:W-:Y:S01]  /*1900*/  @!P3 MOV R2, 0x12000 ;  /* 0x000120000002b802 */ /* 0x008fe20000000f00 */
[----:B------:R-:W-:Y:S01]  /*1910*/  ULEA UR33, UR6, UR13, 0x3 ;  /* 0x0000000d06217291 */ /* 0x000fe2000f8e18ff */
[----:B-1-3--:R-:W-:Y:S11]  /*1920*/  @P0 BRA `(.L_x_26) ;  /* 0x00000000000c0947 */ /* 0x00aff60003800000 */
[----:B------:R-:W-:Y:S04]  /*1930*/  SHF.L.U32 R3, R12, 0x1f, RZ ;  /* 0x0000001f0c037819 */ /* 0x000fe800000006ff */
[----:B------:R-:W3:Y:S02]  /*1940*/  SYNCS.PHASECHK.TRANS64.TRYWAIT P0, [UR33+0x10], R3 ;  /* 0x00001003ff0075a7 */ /* 0x000ee40008001121 */
[----:B---3--:R-:W-:Y:S05]  /*1950*/  @!P0 BRA `(.L_x_27) ;  /* 0x0000007400cc8947 */ /* 0x008fea0003800000 */
.L_x_26:
[----:B------:R3:W-:Y:S01]  /*1960*/  @!P3 SYNCS.ARRIVE.TRANS64 RZ, [UR33], R2 ;  /* 0x00000002ffffb9a7 */ /* 0x0007e20008000021 */
[----:B------:R-:W-:Y:S04]  /*1970*/  ULOP3.LUT UR5, UR39, 0x2, URZ, 0xfc, !UPT ;  /* 0x0000000227057892 */ /* 0x000fe8000f8efcff */
[----:B------:R-:W-:Y:S09]  /*1980*/  UISETP.NE.AND UP0, UPT, UR5, 0x2, UPT ;  /* 0x000000020500788c */ /* 0x000ff2000bf05270 */
[----:B------:R-:W-:Y:S05]  /*1990*/  BRA.U UP0, `(.L_x_28) ;  /* 0x0000000100047547 */ /* 0x000fea000b800000 */
[----:B-1----:R-:W-:Y:S05]  /*19a0*/  BPT.TRAP 0x1 ;  /* 0x000000040000795c */ /* 0x002fea0000300000 */
.L_x_28:
[----:B------:R-:W-:Y:S04]  /*19b0*/  BSSY.RECONVERGENT B0, `(.L_x_29) ;  /* 0x0000003000007945 */ /* 0x000fe80003800200 */
[----:B------:R-:W-:Y:S05]  /*19c0*/  @P2 BRA `(.L_x_30) ;  /* 0x0000000000042947 */ /* 0x000fea0003800000 */
[----:B-1----:R-:W-:Y:S05]  /*19d0*/  BPT.TRAP 0x1 ;  /* 0x000000040000795c */ /* 0x002fea0000300000 */
.L_x_30:
[----:B-1----:R-:W-:Y:S05]  /*19e0*/  BSYNC.RECONVERGENT B0 ;  /* 0x0000000000007941 */ /* 0x002fea0003800200 */
.L_x_29:
[----:B------:R-:W-:Y:S02]  /*19f0*/  UIADD3 UR5, UPT, UPT, UR6, 0x1, URZ ;  /* 0x0000000106057890 */ /* 0x000fe4000fffe0ff */
[----:B------:R-:W-:Y:S02]  /*1a00*/  UIADD3 UR22, UP1, UPT, UR40, 0x80, URZ ;  /* 0x0000008028167890 */ /* 0x000fe4000ff3e0ff */
[----:B------:R-:W-:Y:S02]  /*1a10*/  UISETP.NE.AND UP0, UPT, UR5, 0x2, UPT ;  /* 0x000000020500788c */ /* 0x000fe4000bf05270 */
[----:B------:R-:W-:Y:S02]  /*1a20*/  ULEA UR24, UR6, UR13, 0xe ;  /* 0x0000000d06187291 */ /* 0x000fe4000f8e70ff */
[----:B------:R-:W-:Y:S02]  /*1a30*/  USEL UR7, URZ, 0x1, UP0 ;  /* 0x00000001ff077887 */ /* 0x000fe40008000000 */
[----:B------:R-:W-:Y:S02]  /*1a40*/  USEL UR37, UR5, URZ, UP0 ;  /* 0x000000ff05257287 */ /* 0x000fe40008000000 */
[----:B------:R-:W-:Y:S02]  /*1a50*/  USHF.L.U32 UR34, UR29, 0x7, URZ ;  /* 0x000000071d227899 */ /* 0x000fe400080006ff */
[----:B------:R-:W-:Y:S01]  /*1a60*/  ULEA UR5, UR37, UR13, 0x3 ;  /* 0x0000000d25057291 */ /* 0x000fe2000f8e18ff */
[----:B------:R-:W-:Y:S01]  /*1a70*/  LOP3.LUT R12, R12, UR7, RZ, 0x3c, !PT ;  /* 0x000000070c0c7c12 */ /* 0x000fe2000f8e3cff */
[----:B------:R-:W-:Y:S02]  /*1a80*/  UIADD3.X UR23, UPT, UPT, URZ, UR41, URZ, UP1, !UPT ;  /* 0x00000029ff177290 */ /* 0x000fe40008ffe4ff */
[----:B------:R-:W-:Y:S01]  /*1a90*/  UIADD3 UR32, UPT, UPT, UR24, 0xe400, URZ ;  /* 0x0000e40018207890 */ /* 0x000fe2000fffe0ff */
[----:B--2---:R-:W-:Y:S01]  /*1aa0*/  SHF.L.U32 R0, R12, 0x1f, RZ ;  /* 0x0000001f0c007819 */ /* 0x004fe200000006ff */
[----:B------:R-:W-:Y:S02]  /*1ab0*/  UIADD3 UR26, UPT, UPT, UR34, 0x40, URZ ;  /* 0x00000040221a7890 */ /* 0x000fe4000fffe0ff */
[----:B------:R-:W-:Y:S01]  /*1ac0*/  UIADD3 UR24, UPT, UPT, UR24, 0x10400, URZ ;  /* 0x0001040018187890 */ /* 0x000fe2000fffe0ff */
[----:B------:R4:W1:Y:S01]  /*1ad0*/  SYNCS.PHASECHK.TRANS64.TRYWAIT P0, [UR5+0x10], R0 ;  /* 0x00001000ff0075a7 */ /* 0x0008620008001105 */
[----:B------:R-:W-:Y:S01]  /*1ae0*/  UIMAD UR5, UR6, 0x7000, UR4 ;  /* 0x00007000060578a4 */ /* 0x000fe2000f8e0204 */
[----:B------:R-:W-:Y:S02]  /*1af0*/  UMOV UR7, 0x10000000 ;  /* 0x1000000000077882 */ /* 0x000fe40000000000 */
[----:B------:R-:W-:Y:S01]  /*1b00*/  UMOV UR6, 0x0 ;  /* 0x0000000000067882 */ /* 0x000fe20000000000 */
[----:B------:R-:W-:Y:S01]  /*1b10*/  UIADD3 UR30, UP0, UPT, UR40, 0x180, URZ ;  /* 0x00000180281e7890 */ /* 0x000fe2000ff1e0ff */
[----:B------:R-:W-:Y:S01]  /*1b20*/  UTMALDG.3D [UR32], [UR22], desc[UR6] ;  /* 0x00000620160075b4 */ /* 0x000fe20008011000 */
[----:B------:R-:W-:Y:S01]  /*1b30*/  ULEA UR5, UR5, UR13, 0x1 ;  /* 0x0000000d05057291 */ /* 0x000fe2000f8e08ff */
[----:B------:R-:W-:Y:S01]  /*1b40*/  UMOV UR25, UR33 ;  /* 0x0000002100197c82 */ /* 0x000fe20008000000 */
[----:B------:R-:W-:Y:S01]  /*1b50*/  UMOV UR27, UR35 ;  /* 0x00000023001b7c82 */ /* 0x000fe20008000000 */
[----:B------:R-:W-:Y:S01]  /*1b60*/  UMOV UR28, UR36 ;  /* 0x00000024001c7c82 */ /* 0x000fe20008000000 */
[----:B------:R-:W-:Y:S01]  /*1b70*/  UIADD3.X UR31, UPT, UPT, URZ, UR41, URZ, UP0, !UPT ;  /* 0x00000029ff1f7290 */ /* 0x000fe200087fe4ff */
[----:B------:R-:W-:Y:S01]  /*1b80*/  UTMALDG.3D [UR24], [UR22], desc[UR6] ;  /* 0x00000618160075b4 */ /* 0x000fe20008011000 */
[----:B------:R-:W-:Y:S02]  /*1b90*/  UIADD3 UR16, UPT, UPT, UR5, 0x16400, URZ ;  /* 0x0001640005107890 */ /* 0x000fe4000fffe0ff */
[----:B------:R-:W-:Y:S01]  /*1ba0*/  UIADD3 UR8, UPT, UPT, UR5, 0x1d400, URZ ;  /* 0x0001d40005087890 */ /* 0x000fe2000fffe0ff */
[----:B------:R-:W-:Y:S01]  /*1bb0*/  UMOV UR14, 0x30000 ;  /* 0x00030000000e7882 */ /* 0x000fe20000000000 */
[----:B------:R-:W-:Y:S01]  /*1bc0*/  UMOV UR17, UR33 ;  /* 0x0000002100117c82 */ /* 0x000fe20008000000 */
[----:B------:R-:W-:Y:S01]  /*1bd0*/  UMOV UR20, UR36 ;  /* 0x0000002400147c82 */ /* 0x000fe20008000000 */
[----:B------:R-:W-:Y:S01]  /*1be0*/  UMOV UR18, UR34 ;  /* 0x0000002200127c82 */ /* 0x000fe20008000000 */
[----:B------:R-:W-:Y:S02]  /*1bf0*/  UMOV UR11, UR19 ;  /* 0x00000013000b7c82 */ /* 0x000fe40008000000 */
[----:B------:R-:W-:Y:S01]  /*1c00*/  UTMALDG.3D.MULTICAST [UR16], [UR30], UR14, desc[UR6] ;  /* 0x000006101e0073b4 */ /* 0x000fe2000801180e */
[----:B------:R-:W-:Y:S01]  /*1c10*/  UIADD3 UR29, UPT, UPT, UR29, 0x1, URZ ;  /* 0x000000011d1d7890 */ /* 0x000fe2000fffe0ff */
[----:B------:R-:W-:Y:S01]  /*1c20*/  UMOV UR12, UR36 ;  /* 0x00000024000c7c82 */ /* 0x000fe20008000000 */
[----:B------:R-:W-:Y:S01]  /*1c30*/  UMOV UR9, UR33 ;  /* 0x0000002100097c82 */ /* 0x000fe20008000000 */
[----:B------:R-:W-:Y:S01]  /*1c40*/  UMOV UR10, UR26 ;  /* 0x0000001a000a7c82 */ /* 0x000fe20008000000 */
[----:B------:R-:W-:Y:S01]  /*1c50*/  UISETP.NE.AND UP0, UPT, UR29, UR38, UPT ;  /* 0x000000261d00728c */ /* 0x000fe2000bf05270 */
[----:B------:R2:W-:Y:S02]  /*1c60*/  UTMALDG.3D.MULTICAST [UR8], [UR30], UR14, desc[UR6] ;  /* 0x000006081e0073b4 */ /* 0x0005e4000801180e */
[----:B--2---:R-:W-:Y:S01]  /*1c70*/  UMOV UR14, UR38 ;  /* 0x00000026000e7c82 */ /* 0x004fe20008000000 */
[----:B------:R-:W-:Y:S05]  /*1c80*/  UMOV UR6, UR37 ;  /* 0x0000002500067c82 */ /* 0x000fea0008000000 */
[----:B----4-:R-:W-:Y:S05]  /*1c90*/  BRA.U UP0, `(.L_x_31) ;  /* 0xfffffffd00187547 */ /* 0x010fea000b83ffff */
.L_x_25:
[----:B------:R-:W-:Y:S01]  /*1ca0*/  ULEA UR5, UR37, UR13, 0x3 ;  /* 0x0000000d25057291 */ /* 0x000fe2000f8e18ff */
[----:B--2---:R-:W-:Y:S01]  /*1cb0*/  SHF.L.U32 R0, R12, 0x1f, RZ ;  /* 0x0000001f0c007819 */ /* 0x004fe200000006ff */
[----:B------:R-:W-:Y:S01]  /*1cc0*/  @!P1 SYNCS.ARRIVE.TRANS64.A1T0 RZ, [UR13+0x48], RZ ;  /* 0x000048ffffff99a7 */ /* 0x000fe2000810000d */
[----:B------:R-:W-:-:S06]  /*1cd0*/  UISETP.GT.AND UP0, UPT, UR50, UR49, UPT ;  /* 0x000000313200728c */ /* 0x000fcc000bf04270 */
[----:B-1-3--:R1:W2:Y:S03]  /*1ce0*/  SYNCS.PHASECHK.TRANS64.TRYWAIT P0, [UR5+0x10], R0 ;  /* 0x00001000ff0075a7 */ /* 0x00a2a60008001105 */
[----:B------:R-:W-:Y:S05]  /*1cf0*/  BRA.U !UP0, `(.L_x_32) ;  /* 0x0000000108ec7547 */ /* 0x000fea000b800000 */
[----:B------:R-:W-:Y:S01]  /*1d00*/  UIADD3 UR29, UPT, UPT, UR51, UR14, URZ ;  /* 0x0000000e331d7290 */ /* 0x000fe2000fffe0ff */
[----:B------:R-:W-:-:S11]  /*1d10*/  UMOV UR6, UR37 ;  /* 0x0000002500067c82 */ /* 0x000fd60008000000 */
.L_x_38:
[----:B--2---:R-:W-:Y:S01]  /*1d20*/  @!P3 MOV R2, 0x12000 ;  /* 0x000120000002b802 */ /* 0x004fe20000000f00 */
[----:B------:R-:W-:Y:S01]  /*1d30*/  ULEA UR33, UR6, UR13, 0x3 ;  /* 0x0000000d06217291 */ /* 0x000fe2000f8e18ff */
[----:B--2-4-:R-:W-:Y:S11]  /*1d40*/  @P0 BRA `(.L_x_33) ;  /* 0x00000000000c0947 */ /* 0x014ff60003800000 */
[----:B------:R-:W-:Y:S04]  /*1d50*/  SHF.L.U32 R3, R12, 0x1f, RZ ;  /* 0x0000001f0c037819 */ /* 0x000fe800000006ff */
[----:B------:R-:W2:Y:S02]  /*1d60*/  SYNCS.PHASECHK.TRANS64.TRYWAIT P0, [UR33+0x10], R3 ;  /* 0x00001003ff0075a7 */ /* 0x000ea40008001121 */
[----:B--2---:R-:W-:Y:S05]  /*1d70*/  @!P0 BRA `(.L_x_34) ;  /* 0x0000007000dc8947 */ /* 0x004fea0003800000 */
.L_x_33:
[----:B------:R2:W-:Y:S01]  /*1d80*/  @!P3 SYNCS.ARRIVE.TRANS64 RZ, [UR33], R2 ;  /* 0x00000002ffffb9a7 */ /* 0x0005e20008000021 */
[----:B------:R-:W-:Y:S04]  /*1d90*/  ULOP3.LUT UR5, UR39, 0x2, URZ, 0xfc, !UPT ;  /* 0x0000000227057892 */ /* 0x000fe8000f8efcff */
[----:B------:R-:W-:Y:S09]  /*1da0*/  UISETP.NE.AND UP0, UPT, UR5, 0x2, UPT ;  /* 0x000000020500788c */ /* 0x000ff2000bf05270 */
[----:B------:R-:W-:Y:S05]  /*1db0*/  BRA.U UP0, `(.L_x_35) ;  /* 0x0000000100047547 */ /* 0x000fea000b800000 */
[----:B------:R-:W-:Y:S05]  /*1dc0*/  BPT.TRAP 0x1 ;  /* 0x000000040000795c */ /* 0x000fea0000300000 */
.L_x_35:
[----:B------:R-:W-:Y:S04]  /*1dd0*/  BSSY.RECONVERGENT B0, `(.L_x_36) ;  /* 0x0000003000007945 */ /* 0x000fe80003800200 */
[----:B------:R-:W-:Y:S05]  /*1de0*/  @P2 BRA `(.L_x_37) ;  /* 0x0000000000042947 */ /* 0x000fea0003800000 */
[----:B------:R-:W-:Y:S05]  /*1df0*/  BPT.TRAP 0x1 ;  /* 0x000000040000795c */ /* 0x000fea0000300000 */
.L_x_37:
[----:B------:R-:W-:Y:S05]  /*1e00*/  BSYNC.RECONVERGENT B0 ;  /* 0x0000000000007941 */ /* 0x000fea0003800200 */
.L_x_36:
        /* <DEDUP_REMOVED lines=11> */
[----:B-1----:R-:W-:Y:S01]  /*1ec0*/  SHF.L.U32 R0, R12, 0x1f, RZ ;  /* 0x0000001f0c007819 */ /* 0x002fe200000006ff */
[----:B------:R-:W-:Y:S02]  /*1ed0*/  UIADD3 UR26, UPT, UPT, UR34, 0x40, URZ ;  /* 0x00000040221a7890 */ /* 0x000fe4000fffe0ff */
[----:B------:R-:W-:Y:S01]  /*1ee0*/  UIADD3 UR24, UPT, UPT, UR24, 0x10400, URZ ;  /* 0x0001040018187890 */ /* 0x000fe2000fffe0ff */
[----:B------:R3:W4:Y:S01]  /*1ef0*/  SYNCS.PHASECHK.TRANS64.TRYWAIT P0, [UR5+0x10], R0 ;  /* 0x00001000ff0075a7 */ /* 0x0007220008001105 */
[----:B------:R-:W-:Y:S01]  /*1f00*/  UMOV UR30, 0x0 ;  /* 0x00000000001e7882 */ /* 0x000fe20000000000 */
[----:B------:R-:W-:Y:S01]  /*1f10*/  UMOV UR31, 0x10000000 ;  /* 0x10000000001f7882 */ /* 0x000fe20000000000 */
[----:B------:R-:W-:Y:S01]  /*1f20*/  UIMAD UR5, UR6, 0x7000, UR4 ;  /* 0x00007000060578a4 */ /* 0x000fe2000f8e0204 */
[----:B------:R-:W-:Y:S01]  /*1f30*/  UTMALDG.3D [UR32], [UR22], desc[UR30] ;  /* 0x00001e20160075b4 */ /* 0x000fe20008011000 */
[----:B------:R-:W-:Y:S02]  /*1f40*/  UIADD3 UR6, UP0, UPT, UR40, 0x180, URZ ;  /* 0x0000018028067890 */ /* 0x000fe4000ff1e0ff */
[----:B------:R-:W-:Y:S01]  /*1f50*/  ULEA UR5, UR5, UR13, 0x1 ;  /* 0x0000000d05057291 */ /* 0x000fe2000f8e08ff */
[----:B------:R-:W-:Y:S01]  /*1f60*/  UMOV UR25, UR33 ;  /* 0x0000002100197c82 */ /* 0x000fe20008000000 */
[----:B------:R-:W-:Y:S01]  /*1f70*/  UMOV UR27, UR35 ;  /* 0x00000023001b7c82 */ /* 0x000fe20008000000 */
[----:B------:R-:W-:Y:S01]  /*1f80*/  UMOV UR28, UR36 ;  /* 0x00000024001c7c82 */ /* 0x000fe20008000000 */
[----:B------:R-:W-:Y:S01]  /*1f90*/  UIADD3.X UR7, UPT, UPT, URZ, UR41, URZ, UP0, !UPT ;  /* 0x00000029ff077290 */ /* 0x000fe200087fe4ff */
[----:B------:R-:W-:Y:S01]  /*1fa0*/  UTMALDG.3D [UR24], [UR22], desc[UR30] ;  /* 0x00001e18160075b4 */ /* 0x000fe20008011000 */
[----:B------:R-:W-:Y:S01]  /*1fb0*/  UIADD3 UR16, UPT, UPT, UR5, 0x16400, URZ ;  /* 0x0001640005107890 */ /* 0x000fe2000fffe0ff */
[----:B------:R-:W-:Y:S01]  /*1fc0*/  UMOV UR42, 0x30000 ;  /* 0x00030000002a7882 */ /* 0x000fe20000000000 */
[----:B------:R-:W-:Y:S01]  /*1fd0*/  UMOV UR17, UR33 ;  /* 0x0000002100117c82 */ /* 0x000fe20008000000 */
[----:B------:R-:W-:Y:S01]  /*1fe0*/  UMOV UR20, UR36 ;  /* 0x0000002400147c82 */ /* 0x000fe20008000000 */
[----:B------:R-:W-:Y:S01]  /*1ff0*/  UMOV UR18, UR34 ;  /* 0x0000002200127c82 */ /* 0x000fe20008000000 */
[----:B------:R-:W-:Y:S01]  /*2000*/  UIADD3 UR8, UPT, UPT, UR5, 0x1d400, URZ ;  /* 0x0001d40005087890 */ /* 0x000fe2000fffe0ff */
[----:B------:R-:W-:Y:S03]  /*2010*/  UMOV UR11, UR19 ;  /* 0x00000013000b7c82 */ /* 0x000fe60008000000 */
[----:B------:R-:W-:Y:S01]  /*2020*/  UTMALDG.3D.MULTICAST [UR16], [UR6], UR42, desc[UR30] ;  /* 0x00001e10060073b4 */ /* 0x000fe2000801182a */
[----:B------:R-:W-:Y:S01]  /*2030*/  UIADD3 UR14, UPT, UPT, UR14, 0x1, URZ ;  /* 0x000000010e0e7890 */ /* 0x000fe2000fffe0ff */
[----:B------:R-:W-:Y:S01]  /*2040*/  UMOV UR12, UR36 ;  /* 0x00000024000c7c82 */ /* 0x000fe20008000000 */
[----:B------:R-:W-:Y:S01]  /*2050*/  UMOV UR9, UR33 ;  /* 0x0000002100097c82 */ /* 0x000fe20008000000 */
[----:B------:R-:W-:Y:S01]  /*2060*/  UMOV UR10, UR26 ;  /* 0x0000001a000a7c82 */ /* 0x000fe20008000000 */
[----:B------:R-:W-:Y:S01]  /*2070*/  UISETP.NE.AND UP0, UPT, UR14, UR29, UPT ;  /* 0x0000001d0e00728c */ /* 0x000fe2000bf05270 */
[----:B------:R1:W-:Y:S02]  /*2080*/  UTMALDG.3D.MULTICAST [UR8], [UR6], UR42, desc[UR30] ;  /* 0x00001e08060073b4 */ /* 0x0003e4000801182a */
[----:B-1----:R-:W-:Y:S06]  /*2090*/  UMOV UR6, UR37 ;  /* 0x0000002500067c82 */ /* 0x002fec0008000000 */
[----:B---3--:R-:W-:Y:S05]  /*20a0*/  BRA.U UP0, `(.L_x_38) ;  /* 0xfffffffd001c7547 */ /* 0x008fea000b83ffff */
.L_x_32:
[C---:B------:R-:W-:Y:S01]  /*20b0*/  LEA R3, R11.reuse, UR13, 0x3 ;  /* 0x0000000d0b037c11 */ /* 0x040fe2000f8e18ff */
[----:B------:R-:W-:Y:S01]  /*20c0*/  NOP ;  /* 0x0000000000007918 */ /* 0x000fe20000000000 */
[----:B-1----:R-:W-:Y:S02]  /*20d0*/  SHF.L.U32 R0, R10, 0x1f, RZ ;  /* 0x0000001f0a007819 */ /* 0x002fe400000006ff */
[----:B------:R-:W-:Y:S02]  /*20e0*/  LEA R4, R11, UR13, 0x4 ;  /* 0x0000000d0b047c11 */ /* 0x000fe4000f8e20ff */
[----:B--2-4-:R-:W1:Y:S02]  /*20f0*/  SYNCS.PHASECHK.TRANS64.TRYWAIT P0, [R3+URZ+0x50], R0 ;  /* 0x00005000030075a7 */ /* 0x014e6400080011ff */
[----:B-1----:R-:W-:Y:S05]  /*2100*/  @!P0 BRA `(.L_x_39) ;  /* 0x0000007000108947 */ /* 0x002fea0003800000 */
.L_x_116:
[----:B------:R-:W2:Y:S01]  /*2110*/  LDS.128 R4, [R4+0xe0] ;  /* 0x0000e00004047984 */ /* 0x000ea20000000c00 */
[----:B------:R-:W-:Y:S01]  /*2120*/  UISETP.GE.AND UP0, UPT, UR21, 0x1, UPT ;  /* 0x000000011500788c */ /* 0x000fe2000bf06270 */
[----:B------:R-:W-:Y:S01]  /*2130*/  @!PT LDS RZ, [RZ] ;  /* 0x00000000fffff984 */ /* 0x000fe20000000800 */
[----:B------:R-:W-:Y:S01]  /*2140*/  @!PT LDS RZ, [RZ] ;  /* 0x00000000fffff984 */ /* 0x000fe20000000800 */
[----:B------:R-:W-:Y:S01]  /*2150*/  @!PT LDS RZ, [RZ] ;  /* 0x00000000fffff984 */ /* 0x000fe20000000800 */
[----:B------:R-:W-:Y:S01]  /*2160*/  @!PT LDS RZ, [RZ] ;  /* 0x00000000fffff984 */ /* 0x000fe20000000800 */
[----:B------:R3:W-:Y:S06]  /*2170*/  MEMBAR.ALL.CTA ;  /* 0x0000000000007992 */ /* 0x0007ec0000008000 */
[----:B---3--:R-:W3:Y:S01]  /*2180*/  FENCE.VIEW.ASYNC.S ;  /* 0x00000000000073c6 */ /* 0x008ee20000000000 */
[----:B--2---:R-:W-:-:S13]  /*2190*/  LOP3.LUT P0, RZ, R6, 0x1, RZ, 0xc0, !PT ;  /* 0x0000000106ff7812 */ /* 0x004fda000780c0ff */
[----:B---3--:R-:W-:Y:S01]  /*21a0*/  VOTEU.ANY UP1, P0 ;  /* 0x0000000000ff7886 */ /* 0x008fe20000020100 */
[----:B------:R-:W-:-:S13]  /*21b0*/  PLOP3.LUT P0, PT, PT, PT, UP1, 0x80, 0x8 ;  /* 0x000000000008781c */ /* 0x000fda0003f0f018 */
[----:B-1----:R-:W-:Y:S02]  /*21c0*/  @P0 LOP3.LUT R0, R5, 0xffff, RZ, 0xc0, !PT ;  /* 0x0000ffff05000812 */ /* 0x002fe400078ec0ff */
[----:B------:R-:W-:Y:S02]  /*21d0*/  @P0 MOV R2, R4 ;  /* 0x0000000400020202 */ /* 0x000fe40000000f00 */
[----:B------:R-:W-:Y:S01]  /*21e0*/  @P0 R2UR UR6, R0 ;  /* 0x00000000000602ca */ /* 0x000fe200000e0000 */
[----:B------:R-:W-:Y:S01]  /*21f0*/  VIADD R0, R3, 0x60 ;  /* 0x0000006003007836 */ /* 0x000fe20000000000 */
[----:B------:R-:W-:Y:S02]  /*2200*/  @P0 SHF.R.U32.HI R4, RZ, 0x10, R5 ;  /* 0x00000010ff040819 */ /* 0x000fe40000011605 */
[----:B------:R-:W-:Y:S02]  /*2210*/  @P0 R2UR UR7, R2 ;  /* 0x00000000020702ca */ /* 0x000fe400000e0000 */
[----:B------:R-:W-:-:S02]  /*2220*/  PRMT R0, RZ, 0x654, R0 ;  /* 0x00000654ff007816 */ /* 0x000fc40000000000 */
[----:B------:R-:W-:Y:S02]  /*2230*/  @P0 R2UR UR5, R4 ;  /* 0x00000000040502ca */ /* 0x000fe400000e0000 */
[----:B------:R1:W-:Y:S03]  /*2240*/  SYNCS.ARRIVE.TRANS64.RED.A1T0 RZ, [R0+URZ], RZ ;  /* 0x000000ff00ff79a7 */ /* 0x0003e600081004ff */
[----:B------:R-:W-:-:S04]  /*2250*/  @UP1 UMOV UR43, UR6 ;  /* 0x00000006002b1c82 */ /* 0x000fc80008000000 */
[----:B------:R-:W-:-:S04]  /*2260*/  @UP1 UMOV UR44, UR7 ;  /* 0x00000007002c1c82 */ /* 0x000fc80008000000 */
[----:B------:R-:W-:Y:S01]  /*2270*/  @UP1 UMOV UR36, UR5 ;  /* 0x0000000500241c82 */ /* 0x000fe20008000000 */
[----:B------:R-:W-:Y:S05]  /*2280*/  BRA.U !UP0, `(.L_x_40) ;  /* 0x0000000108d47547 */ /* 0x000fea000b800000 */
[----:B------:R-:W2:Y:S01]  /*2290*/  LDCU.128 UR16, c[0x0][0xb10] ;  /* 0x00016200ff1077ac */ /* 0x000ea20008000c00 */
[----:B------:R-:W3:Y:S01]  /*22a0*/  LDCU UR12, c[0x0][0xb20] ;  /* 0x00016400ff0c77ac */ /* 0x000ee20008000800 */
[----:B------:R-:W4:Y:S01]  /*22b0*/  LDCU UR14, c[0x0][0xb0c] ;  /* 0x00016180ff0e77ac */ /* 0x000f220008000800 */
[----:B------:R-:W1:Y:S01]  /*22c0*/  LDCU.64 UR8, c[0x0][0xb28] ;  /* 0x00016500ff0877ac */ /* 0x000e620008000a00 */
[----:B------:R-:W-:Y:S02]  /*22d0*/  UISETP.NE.AND UP3, UPT, UR21, 0x1, UPT ;  /* 0x000000011500788c */ /* 0x000fe4000bf65270 */
[----:B--2---:R-:W-:Y:S02]  /*22e0*/  UIMAD.WIDE.U32 UR10, UR47, UR19, URZ ;  /* 0x000000132f0a72a5 */ /* 0x004fe4000f8e00ff */
[----:B------:R-:W-:Y:S02]  /*22f0*/  UIMAD.WIDE.U32 UR6, UR48, UR16, URZ ;  /* 0x00000010300672a5 */ /* 0x000fe4000f8e00ff */
[----:B------:R-:W-:-:S02]  /*2300*/  UISETP.NE.AND UP0, UPT, UR18, 0x1, UPT ;  /* 0x000000011200788c */ /* 0x000fc4000bf05270 */
[----:B------:R-:W-:Y:S01]  /*2310*/  UIMAD.WIDE.U32 UR24, UR43, UR19, URZ ;  /* 0x000000132b1872a5 */ /* 0x000fe2000f8e00ff */
[----:B------:R-:W-:Y:S02]  /*2320*/  UMOV UR10, UR11 ;  /* 0x0000000b000a7c82 */ /* 0x000fe40008000000 */
[----:B------:R-:W-:Y:S01]  /*2330*/  UMOV UR6, UR7 ;  /* 0x0000000700067c82 */ /* 0x000fe20008000000 */
[----:B---3--:R-:W-:Y:S02]  /*2340*/  USHF.R.U32.HI UR10, URZ, UR12, UR10 ;  /* 0x0000000cff0a7299 */ /* 0x008fe4000801160a */
[----:B------:R-:W-:Y:S02]  /*2350*/  USHF.R.U32.HI UR7, URZ, UR17, UR6 ;  /* 0x00000011ff077299 */ /* 0x000fe40008011606 */
[----:B----4-:R-:W-:Y:S02]  /*2360*/  UISETP.NE.AND UP2, UPT, UR14, 0x1, UPT ;  /* 0x000000010e00788c */ /* 0x010fe4000bf45270 */
[----:B------:R-:W-:-:S02]  /*2370*/  USEL UR6, UR47, UR10, !UP0 ;  /* 0x0000000a2f067287 */ /* 0x000fc4000c000000 */
[----:B------:R-:W-:Y:S02]  /*2380*/  USEL UR7, UR48, UR7, !UP2 ;  /* 0x0000000730077287 */ /* 0x000fe4000d000000 */
[----:B-1----:R-:W-:Y:S01]  /*2390*/  UIMAD.WIDE.U32 UR10, UR6, UR8, URZ ;  /* 0x00000008060a72a5 */ /* 0x002fe2000f8e00ff */
[----:B------:R-:W-:Y:S01]  /*23a0*/  UMOV UR5, UR25 ;  /* 0x0000001900057c82 */ /* 0x000fe20008000000 */
[----:B------:R-:W-:Y:S02]  /*23b0*/  UIMAD.WIDE.U32 UR22, UR44, UR16, URZ ;  /* 0x000000102c1672a5 */ /* 0x000fe4000f8e00ff */
[----:B------:R-:W-:-:S03]  /*23c0*/  UIMAD.WIDE.U32 UR24, UR7, UR8, URZ ;  /* 0x00000008071872a5 */ /* 0x000fc6000f8e00ff */
[----:B------:R-:W-:Y:S01]  /*23d0*/  UMOV UR10, UR11 ;  /* 0x0000000b000a7c82 */ /* 0x000fe20008000000 */
[----:B------:R-:W-:Y:S02]  /*23e0*/  USHF.R.U32.HI UR5, URZ, UR12, UR5 ;  /* 0x0000000cff057299 */ /* 0x000fe40008011605 */
[----:B------:R-:W-:Y:S01]  /*23f0*/  @UP3 USHF.R.U32.HI UR6, URZ, UR9, UR10 ;  /* 0x00000009ff063299 */ /* 0x000fe2000801160a */
[----:B------:R-:W-:Y:S01]  /*2400*/  UMOV UR22, UR23 ;  /* 0x0000001700167c82 */ /* 0x000fe20008000000 */
[----:B------:R-:W-:Y:S01]  /*2410*/  UMOV UR24, UR25 ;  /* 0x0000001900187c82 */ /* 0x000fe20008000000 */
[----:B------:R-:W-:Y:S02]  /*2420*/  USHF.R.U32.HI UR17, URZ, UR17, UR22 ;  /* 0x00000011ff117299 */ /* 0x000fe40008011616 */
[----:B------:R-:W-:Y:S02]  /*2430*/  USEL UR5, UR43, UR5, !UP0 ;  /* 0x000000052b057287 */ /* 0x000fe4000c000000 */
[----:B------:R-:W-:-:S02]  /*2440*/  @UP3 USHF.R.U32.HI UR7, URZ, UR9, UR24 ;  /* 0x00000009ff073299 */ /* 0x000fc40008011618 */
[----:B------:R-:W-:Y:S02]  /*2450*/  UIMAD UR10, UR21, UR6, URZ ;  /* 0x00000006150a72a4 */ /* 0x000fe4000f8e02ff */
[----:B------:R-:W-:Y:S02]  /*2460*/  USEL UR6, UR44, UR17, !UP2 ;  /* 0x000000112c067287 */ /* 0x000fe4000d000000 */
[----:B------:R-:W-:Y:S02]  /*2470*/  UIMAD UR12, UR21, UR7, URZ ;  /* 0x00000007150c72a4 */ /* 0x000fe4000f8e02ff */
[----:B------:R-:W-:Y:S02]  /*2480*/  UISETP.GE.AND UP0, UPT, UR5, UR10, UPT ;  /* 0x0000000a0500728c */ /* 0x000fe4000bf06270 */
[----:B------:R-:W-:Y:S02]  /*2490*/  UIMAD.WIDE.U32 UR10, UR5, UR8, URZ ;  /* 0x00000008050a72a5 */ /* 0x000fe4000f8e00ff */
[----:B------:R-:W-:-:S02]  /*24a0*/  UISETP.GE.OR UP0, UPT, UR6, UR12, UP0 ;  /* 0x0000000c0600728c */ /* 0x000fc40008706670 */
[----:B------:R-:W-:Y:S02]  /*24b0*/  UIMAD.WIDE.U32 UR16, UR6, UR8, URZ ;  /* 0x00000008061072a5 */ /* 0x000fe4000f8e00ff */
[----:B------:R-:W-:Y:S01]  /*24c0*/  UIADD3 UR12, UPT, UPT, -UR6, URZ, URZ ;  /* 0x000000ff060c7290 */ /* 0x000fe2000fffe1ff */
[----:B------:R-:W-:Y:S01]  /*24d0*/  UMOV UR10, UR11 ;  /* 0x0000000b000a7c82 */ /* 0x000fe20008000000 */
[----:B------:R-:W-:Y:S02]  /*24e0*/  UIADD3 UR11, UPT, UPT, -UR5, URZ, URZ ;  /* 0x000000ff050b7290 */ /* 0x000fe4000fffe1ff */
[----:B------:R-:W-:-:S03]  /*24f0*/  USHF.R.U32.HI UR10, URZ, UR9, UR10 ;  /* 0x00000009ff0a7299 */ /* 0x000fc6000801160a */
[----:B------:R-:W-:Y:S01]  /*2500*/  @!UP0 UMOV UR8, UR17 ;  /* 0x0000001100088c82 */ /* 0x000fe20008000000 */
[----:B------:R-:W-:Y:S02]  /*2510*/  UIMAD UR11, UR18, UR11, UR43 ;  /* 0x0000000b120b72a4 */ /* 0x000fe4000f8e022b */
[----:B------:R-:W-:Y:S02]  /*2520*/  USEL UR10, UR5, UR10, !UP3 ;  /* 0x0000000a050a7287 */ /* 0x000fe4000d800000 */
[----:B------:R-:W-:Y:S02]  /*2530*/  @!UP0 USHF.R.U32.HI UR8, URZ, UR9, UR8 ;  /* 0x00000009ff088299 */ /* 0x000fe40008011608 */
[----:B------:R-:W-:Y:S02]  /*2540*/  UIADD3 UR9, UPT, UPT, -UR10, URZ, URZ ;  /* 0x000000ff0a097290 */ /* 0x000fe4000fffe1ff */
[----:B------:R-:W-:Y:S02]  /*2550*/  @!UP0 USEL UR8, UR6, UR8, !UP3 ;  /* 0x0000000806088287 */ /* 0x000fe4000d800000 */
[----:B------:R-:W-:-:S02]  /*2560*/  UIMAD UR9, UR21, UR9, UR5 ;  /* 0x00000009150972a4 */ /* 0x000fc4000f8e0205 */
[----:B------:R-:W-:Y:S02]  /*2570*/  @!UP0 UIADD3 UR10, UPT, UPT, UR10, -UR8, URZ ;  /* 0x800000080a0a8290 */ /* 0x000fe4000fffe0ff */
[----:B------:R-:W-:Y:S02]  /*2580*/  @!UP0 UIMAD UR8, UR9, UR7, UR8 ;  /* 0x00000007090882a4 */ /* 0x000fe4000f8e0208 */
[----:B------:R-:W-:Y:S02]  /*2590*/  @!UP0 UIMAD UR5, UR21, UR10, UR6 ;  /* 0x0000000a150582a4 */ /* 0x000fe4000f8e0206 */
[----:B------:R-:W-:Y:S02]  /*25a0*/  UIMAD UR7, UR14, UR12, UR44 ;  /* 0x0000000c0e0772a4 */ /* 0x000fe4000f8e022c */
[----:B------:R-:W-:Y:S01]  /*25b0*/  UIMAD UR43, UR5, UR18, UR11 ;  /* 0x00000012052b72a4 */ /* 0x000fe2000f8e020b */
[----:B------:R-:W-:Y:S02]  /*25c0*/  @!UP0 UMOV UR6, UR8 ;  /* 0x0000000800068c82 */ /* 0x000fe40008000000 */
[----:B------:R-:W-:-:S12]  /*25d0*/  UIMAD UR44, UR6, UR14, UR7 ;  /* 0x0000000e062c72a4 */ /* 0x000fd8000f8e0207 */
.L_x_40:
[----:B------:R-:W2:Y:S02]  /*25e0*/  LDCU UR5, c[0x0][0xb30] ;  /* 0x00016600ff0577ac */ /* 0x000ea40008000800 */
[----:B--2---:R-:W-:-:S09]  /*25f0*/  UISETP.NE.AND UP0, UPT, UR5, 0x1, UPT ;  /* 0x000000010500788c */ /* 0x004fd2000bf05270 */
[----:B------:R-:W-:Y:S05]  /*2600*/  BRA.U UP0, `(.L_x_41) ;  /* 0x0000000100447547 */ /* 0x000fea000b800000 */
[----:B------:R-:W2:Y:S01]  /*2610*/  LDCU.128 UR16, c[0x0][0xb10] ;  /* 0x00016200ff1077ac */ /* 0x000ea20008000c00 */
[----:B------:R-:W3:Y:S01]  /*2620*/  LDCU UR10, c[0x0][0xb0c] ;  /* 0x00016180ff0a77ac */ /* 0x000ee20008000800 */
[----:B------:R-:W4:Y:S01]  /*2630*/  LDCU UR11, c[0x0][0xb20] ;  /* 0x00016400ff0b77ac */ /* 0x000f220008000800 */
[----:B--2---:R-:W-:Y:S02]  /*2640*/  UIMAD.WIDE.U32 UR8, UR44, UR16, URZ ;  /* 0x000000102c0872a5 */ /* 0x004fe4000f8e00ff */
[----:B------:R-:W-:Y:S02]  /*2650*/  UIMAD.WIDE.U32 UR6, UR43, UR19, URZ ;  /* 0x000000132b0672a5 */ /* 0x000fe4000f8e00ff */
[----:B---3--:R-:W-:Y:S02]  /*2660*/  UISETP.NE.AND UP2, UPT, UR10, 0x1, UPT ;  /* 0x000000010a00788c */ /* 0x008fe4000bf45270 */
[----:B------:R-:W-:Y:S01]  /*2670*/  UISETP.NE.AND UP0, UPT, UR18, 0x1, UPT ;  /* 0x000000011200788c */ /* 0x000fe2000bf05270 */
[----:B------:R-:W-:-:S02]  /*2680*/  UMOV UR8, UR9 ;  /* 0x0000000900087c82 */ /* 0x000fc40008000000 */
[----:B------:R-:W-:Y:S01]  /*2690*/  UMOV UR5, UR7 ;  /* 0x0000000700057c82 */ /* 0x000fe20008000000 */
[----:B------:R-:W-:Y:S02]  /*26a0*/  USHF.R.U32.HI UR17, URZ, UR17, UR8 ;  /* 0x00000011ff117299 */ /* 0x000fe40008011608 */
[----:B----4-:R-:W-:Y:S02]  /*26b0*/  USHF.R.U32.HI UR5, URZ, UR11, UR5 ;  /* 0x0000000bff057299 */ /* 0x010fe40008011605 */
[----:B------:R-:W-:Y:S02]  /*26c0*/  USEL UR6, UR44, UR17, !UP2 ;  /* 0x000000112c067287 */ /* 0x000fe4000d000000 */
[----:B------:R-:W-:-:S04]  /*26d0*/  USEL UR5, UR43, UR5, !UP0 ;  /* 0x000000052b057287 */ /* 0x000fc8000c000000 */
[----:B------:R-:W-:Y:S02]  /*26e0*/  UIADD3 UR7, UPT, UPT, UR6, -UR5, URZ ;  /* 0x8000000506077290 */ /* 0x000fe4000fffe0ff */
[----:B------:R-:W-:Y:S02]  /*26f0*/  UIADD3 UR5, UPT, UPT, -UR6, UR5, URZ ;  /* 0x0000000506057290 */ /* 0x000fe4000fffe1ff */
[----:B------:R-:W-:Y:S02]  /*2700*/  UIMAD UR43, UR7, UR18, UR43 ;  /* 0x00000012072b72a4 */ /* 0x000fe4000f8e022b */
[----:B------:R-:W-:-:S12]  /*2710*/  UIMAD UR44, UR5, UR10, UR44 ;  /* 0x0000000a052c72a4 */ /* 0x000fd8000f8e022c */
.L_x_41:
[----:B------:R-:W-:Y:S01]  /*2720*/  VIADD R11, R11, 0x1 ;  /* 0x000000010b0b7836 */ /* 0x000fe20000000000 */
[----:B------:R-:W-:Y:S01]  /*2730*/  PLOP3.LUT P1, PT, PT, PT, PT, 0x80, 0x8 ;  /* 0x000000000008781c */ /* 0x000fe20003f2f070 */
[----:B------:R-:W-:Y:S02]  /*2740*/  UIADD3 UR45, UPT, UPT, UR44, UR57, URZ ;  /* 0x000000392c2d7290 */ /* 0x000fe4000fffe0ff */
[----:B------:R-:W-:Y:S01]  /*2750*/  UIADD3 UR46, UPT, UPT, UR43, UR56, URZ ;  /* 0x000000382b2e7290 */ /* 0x000fe2000fffe0ff */
[----:B------:R-:W-:-:S04]  /*2760*/  ISETP.NE.AND P0, PT, R11, 0x2, PT ;  /* 0x000000020b00780c */ /* 0x000fc80003f05270 */
[----:B-1----:R-:W-:Y:S02]  /*2770*/  SEL R0, RZ, 0x1, P0 ;  /* 0x00000001ff007807 */ /* 0x002fe40000000000 */
[----:B------:R-:W-:Y:S02]  /*2780*/  SEL R11, R11, RZ, P0 ;  /* 0x000000ff0b0b7207 */ /* 0x000fe40000000000 */
[----:B------:R-:W-:Y:S01]  /*2790*/  LOP3.LUT R10, R10, R0, RZ, 0x3c, !PT ;  /* 0x000000000a0a7212 */ /* 0x000fe200078e3cff */
[----:B------:R-:W-:Y:S06]  /*27a0*/  BRA.U UP1, `(.L_x_42) ;  /* 0xffffffed01e47547 */ /* 0x000fec000b83ffff */
[----:B------:R-:W-:Y:S01]  /*27b0*/  UIADD3 UR13, UPT, UPT, UR13, 0x10, URZ ;  /* 0x000000100d0d7890 */ /* 0x000fe2000fffe0ff */
[----:B------:R-:W-:-:S03]  /*27c0*/  SHF.L.U32 R2, R12, 0x1f, RZ ;  /* 0x0000001f0c027819 */ /* 0x000fc600000006ff */
[----:B------:R-:W-:-:S09]  /*27d0*/  ULEA UR4, UR37, UR13, 0x3 ;  /* 0x0000000d25047291 */ /* 0x000fd2000f8e18ff */
[----:B------:R-:W1:Y:S02]  /*27e0*/  SYNCS.PHASECHK.TRANS64.TRYWAIT P0, [UR4], R2 ;  /* 0x00000002ff0075a7 */ /* 0x000e640008001104 */
[----:B-1----:R-:W-:Y:S05]  /*27f0*/  @!P0 BRA `(.L_x_43) ;  /* 0x0000006800688947 */ /* 0x002fea0003800000 */
.L_x_118:
[----:B------:R-:W-:-:S04]  /*2800*/  UIADD3 UR4, UPT, UPT, UR37, 0x1, URZ ;  /* 0x0000000125047890 */ /* 0x000fc8000fffe0ff */
[----:B------:R-:W-:-:S04]  /*2810*/  UISETP.NE.AND UP0, UPT, UR4, 0x2, UPT ;  /* 0x000000020400788c */ /* 0x000fc8000bf05270 */
[----:B------:R-:W-:Y:S02]  /*2820*/  USEL UR5, URZ, 0x1, UP0 ;  /* 0x00000001ff057887 */ /* 0x000fe40008000000 */
[----:B------:R-:W-:-:S04]  /*2830*/  USEL UR4, UR4, URZ, UP0 ;  /* 0x000000ff04047287 */ /* 0x000fc80008000000 */
[----:B------:R-:W-:Y:S01]  /*2840*/  ULEA UR4, UR4, UR13, 0x3 ;  /* 0x0000000d04047291 */ /* 0x000fe2000f8e18ff */
[----:B-1----:R-:W-:-:S04]  /*2850*/  LOP3.LUT R2, R12, UR5, RZ, 0x3c, !PT ;  /* 0x000000050c027c12 */ /* 0x002fc8000f8e3cff */
[----:B------:R-:W-:Y:S01]  /*2860*/  SHF.L.U32 R2, R2, 0x1f, RZ ;  /* 0x0000001f02027819 */ /* 0x000fe200000006ff */
[----:B------:R-:W-:-:S07]  /*2870*/  IMAD.U32 R0, RZ, RZ, UR4 ;  /* 0x00000004ff007e24 */ /* 0x000fce000f8e00ff */
.L_x_44:
[----:B-1----:R1:W2:Y:S02]  /*2880*/  SYNCS.PHASECHK.TRANS64.TRYWAIT P0, [R0+URZ], R2 ;  /* 0x00000002000075a7 */ /* 0x0022a400080011ff */
[----:B--2---:R-:W-:Y:S05]  /*2890*/  @!P0 NANOSLEEP.SYNCS 0x989680 ;  /* 0x009896800000895d */ /* 0x004fea0003900000 */
[----:B------:R-:W2:Y:S02]  /*28a0*/  @!P0 SYNCS.PHASECHK.TRANS64 P0, [R0+URZ], R2 ;  /* 0x00000002000085a7 */ /* 0x000ea400080010ff */
[----:B--2---:R-:W-:Y:S05]  /*28b0*/  @P0 EXIT ;  /* 0x000000000000094d */ /* 0x004fea0003800000 */
[----:B------:R-:W-:Y:S05]  /*28c0*/  BRA `(.L_x_44) ;  /* 0xfffffffc00ec7947 */ /* 0x000fea000383ffff */
.L_x_22:
[----:B------:R-:W-:-:S04]  /*28d0*/  UISETP.NE.AND UP0, UPT, UR15, URZ, UPT ;  /* 0x000000ff0f00728c */ /* 0x000fc8000bf05270 */
[----:B------:R-:W-:-:S09]  /*28e0*/  UISETP.NE.OR UP0, UPT, UR14, 0x1, UP0 ;  /* 0x000000010e00788c */ /* 0x000fd20008705670 */
[----:B------:R-:W-:Y:S05]  /*28f0*/  BRA.U UP0, `(.L_x_45) ;  /* 0x0000000500487547 */ /* 0x000fea000b800000 */
[----:B------:R-:W-:Y:S01]  /*2900*/  ISETP.GE.U32.AND P2, PT, R0, 0x2, PT ;  /* 0x000000020000780c */ /* 0x000fe20003f46070 */
[----:B------:R-:W-:Y:S01]  /*2910*/  IMAD.MOV.U32 R12, RZ, RZ, 0x1 ;  /* 0x00000001ff0c7424 */ /* 0x000fe200078e00ff */
[----:B------:R-:W-:Y:S02]  /*2920*/  CS2R R10, SRZ ;  /* 0x00000000000a7805 */ /* 0x000fe4000001ff00 */
[----:B------:R-:W-:Y:S01]  /*2930*/  CS2R R8, SRZ ;  /* 0x0000000000087805 */ /* 0x000fe2000001ff00 */
[----:B------:R-:W-:Y:S01]  /*2940*/  UMOV UR4, 0x400 ;  /* 0x0000040000047882 */ /* 0x000fe20000000000 */
[----:B------:R-:W-:Y:S01]  /*2950*/  UMOV UR5, URZ ;  /* 0x000000ff00057c82 */ /* 0x000fe20008000000 */
[----:B------:R-:W-:-:S12]  /*2960*/  ULEA UR15, UR15, UR4, 0x18 ;  /* 0x000000040f0f7291 */ /* 0x000fd8000f8ec0ff */
.L_x_49:
[----:B------:R-:W-:Y:S02]  /*2970*/  LEA R2, R8, UR15, 0x3 ;  /* 0x0000000f08027c11 */ /* 0x000fe4000f8e18ff */
[----:B------:R-:W-:-:S03]  /*2980*/  SHF.L.U32 R4, R9, 0x1f, RZ ;  /* 0x0000001f09047819 */ /* 0x000fc600000006ff */
[----:B------:R-:W-:Y:S01]  /*2990*/  VIADD R5, R2, 0xc0 ;  /* 0x000000c002057836 */ /* 0x000fe20000000000 */
[----:B------:R-:W2:Y:S02]  /*29a0*/  SYNCS.PHASECHK.TRANS64.TRYWAIT P0, [R2+URZ+0xb0], R4 ;  /* 0x0000b004020075a7 */ /* 0x000ea400080011ff */
[----:B--2---:R-:W-:Y:S05]  /*29b0*/  @!P0 BRA `(.L_x_46) ;  /* 0x0000006800108947 */ /* 0x004fea0003800000 */
.L_x_119:
[----:B------:R-:W-:Y:S01]  /*29c0*/  ULEA UR4, UR5, UR15, 0x3 ;  /* 0x0000000f05047291 */ /* 0x000fe2000f8e18ff */
[----:B--2---:R-:W-:Y:S01]  /*29d0*/  PRMT R2, RZ, 0x654, R5 ;  /* 0x00000654ff027816 */ /* 0x004fe20000000005 */
[----:B------:R-:W-:Y:S01]  /*29e0*/  @!P2 IMAD.MOV.U32 R4, RZ, RZ, 0x10 ;  /* 0x00000010ff04a424 */ /* 0x000fe200078e00ff */
[----:B------:R-:W-:Y:S01]  /*29f0*/  SHF.L.U32 R5, R12, 0x1f, RZ ;  /* 0x0000001f0c057819 */ /* 0x000fe200000006ff */
[----:B------:R-:W-:Y:S01]  /*2a00*/  UIADD3 UR6, UPT, UPT, UR4, 0x50, URZ ;  /* 0x0000005004067890 */ /* 0x000fe2000fffe0ff */
[----:B------:R2:W-:Y:S05]  /*2a10*/  SYNCS.ARRIVE.TRANS64.RED.A1T0 RZ, [R2+URZ], RZ ;  /* 0x000000ff02ff79a7 */ /* 0x0005ea00081004ff */
[----:B------:R-:W-:Y:S01]  /*2a20*/  IMAD.U32 R6, RZ, RZ, UR6 ;  /* 0x00000006ff067e24 */ /* 0x000fe2000f8e00ff */
[----:B------:R-:W3:Y:S04]  /*2a30*/  SYNCS.PHASECHK.TRANS64.TRYWAIT P0, [UR4+0x60], R5 ;  /* 0x00006005ff0075a7 */ /* 0x000ee80008001104 */
[----:B------:R-:W-:Y:S01]  /*2a40*/  PRMT R6, R0, 0x654, R6 ;  /* 0x0000065400067816 */ /* 0x000fe20000000006 */
[----:B--23--:R-:W-:Y:S06]  /*2a50*/  @!P0 BRA `(.L_x_47) ;  /* 0x0000006400fc8947 */ /* 0x00cfec0003800000 */
.L_x_121:
[----:B------:R-:W-:Y:S01]  /*2a60*/  ULEA UR6, UR5, UR15, 0x4 ;  /* 0x0000000f05067291 */ /* 0x000fe2000f8e20ff */
[----:B------:R-:W-:Y:S01]  /*2a70*/  SEL R3, R6, R3, !P2 ;  /* 0x0000000306037207 */ /* 0x000fe20005000000 */
[----:B------:R-:W-:Y:S01]  /*2a80*/  UIADD3 UR7, UPT, UPT, UR4, 0x50, URZ ;  /* 0x0000005004077890 */ /* 0x000fe2000fffe0ff */
[----:B--2---:R-:W-:Y:S01]  /*2a90*/  LEA R2, R11, UR15, 0x3 ;  /* 0x0000000f0b027c11 */ /* 0x004fe2000f8e18ff */
[----:B------:R-:W-:Y:S01]  /*2aa0*/  UIADD3 UR6, UPT, UPT, UR6, 0xe0, URZ ;  /* 0x000000e006067890 */ /* 0x000fe2000fffe0ff */
[----:B------:R2:W-:Y:S01]  /*2ab0*/  @!P2 SYNCS.ARRIVE.TRANS64.RED RZ, [R3+URZ], R4 ;  /* 0x0000000403ffa9a7 */ /* 0x0005e200080004ff */
[----:B------:R-:W-:Y:S01]  /*2ac0*/  UIADD3 UR4, UPT, UPT, UR5, 0x1, URZ ;  /* 0x0000000105047890 */ /* 0x000fe2000fffe0ff */
[----:B------:R-:W-:-:S03]  /*2ad0*/  VIADD R8, R8, 0x1 ;  /* 0x0000000108087836 */ /* 0x000fc60000000000 */
[----:B------:R-:W-:Y:S02]  /*2ae0*/  UISETP.NE.AND UP0, UPT, UR4, 0x2, UPT ;  /* 0x000000020400788c */ /* 0x000fe4000bf05270 */
[----:B------:R-:W-:Y:S01]  /*2af0*/  ISETP.NE.AND P0, PT, R8, 0x2, PT ;  /* 0x000000020800780c */ /* 0x000fe20003f05270 */
[----:B------:R-:W-:Y:S06]  /*2b00*/  UGETNEXTWORKID.BROADCAST [UR6], [UR7] ;  /* 0x00000000060073ca */ /* 0x000fec0008000100 */
[----:B------:R-:W-:Y:S02]  /*2b10*/  USEL UR6, URZ, 0x1, UP0 ;  /* 0x00000001ff067887 */ /* 0x000fe40008000000 */
[----:B------:R-:W-:-:S04]  /*2b20*/  USEL UR5, UR4, URZ, UP0 ;  /* 0x000000ff04057287 */ /* 0x000fc80008000000 */
[----:B------:R-:W-:Y:S02]  /*2b30*/  LOP3.LUT R12, R12, UR6, RZ, 0x3c, !PT ;  /* 0x000000060c0c7c12 */ /* 0x000fe4000f8e3cff */
[----:B--2---:R-:W-:-:S04]  /*2b40*/  SHF.L.U32 R4, R10, 0x1f, RZ ;  /* 0x0000001f0a047819 */ /* 0x004fc800000006ff */
[----:B------:R-:W2:Y:S02]  /*2b50*/  SYNCS.PHASECHK.TRANS64.TRYWAIT P1, [R2+URZ+0x50], R4 ;  /* 0x00005004020075a7 */ /* 0x000ea400080211ff */
[----:B--2---:R-:W-:Y:S05]  /*2b60*/  @!P1 BRA `(.L_x_48) ;  /* 0x0000006400d09947 */ /* 0x004fea0003800000 */
.L_x_122:
[C---:B--2---:R-:W-:Y:S01]  /*2b70*/  LEA R4, R11.reuse, UR15, 0x4 ;  /* 0x0000000f0b047c11 */ /* 0x044fe2000f8e20ff */
[----:B------:R-:W-:Y:S01]  /*2b80*/  VIADD R2, R2, 0x60 ;  /* 0x0000006002027836 */ /* 0x000fe20000000000 */
[----:B------:R-:W-:Y:S01]  /*2b90*/  SEL R8, R8, RZ, P0 ;  /* 0x000000ff08087207 */ /* 0x000fe20000000000 */
[----:B------:R-:W-:-:S03]  /*2ba0*/  VIADD R11, R11, 0x1 ;  /* 0x000000010b0b7836 */ /* 0x000fc60000000000 */
[----:B------:R-:W2:Y:S01]  /*2bb0*/  LDS.128 R4, [R4+0xe0] ;  /* 0x0000e00004047984 */ /* 0x000ea20000000c00 */
[----:B------:R-:W-:Y:S02]  /*2bc0*/  PRMT R2, RZ, 0x654, R2 ;  /* 0x00000654ff027816 */ /* 0x000fe40000000002 */
[C---:B------:R-:W-:Y:S01]  /*2bd0*/  ISETP.NE.AND P1, PT, R11.reuse, 0x2, PT ;  /* 0x000000020b00780c */ /* 0x040fe20003f25270 */
[----:B------:R-:W-:Y:S01]  /*2be0*/  @!PT LDS RZ, [RZ] ;  /* 0x00000000fffff984 */ /* 0x000fe20000000800 */
[----:B------:R-:W-:Y:S01]  /*2bf0*/  @!PT LDS RZ, [RZ] ;  /* 0x00000000fffff984 */ /* 0x000fe20000000800 */
[----:B------:R-:W-:Y:S01]  /*2c00*/  @!PT LDS RZ, [RZ] ;  /* 0x00000000fffff984 */ /* 0x000fe20000000800 */
[----:B------:R-:W-:Y:S01]  /*2c10*/  @!PT LDS RZ, [RZ] ;  /* 0x00000000fffff984 */ /* 0x000fe20000000800 */
[----:B------:R3:W-:Y:S06]  /*2c20*/  MEMBAR.ALL.CTA ;  /* 0x0000000000007992 */ /* 0x0007ec0000008000 */
[----:B---3--:R-:W3:Y:S01]  /*2c30*/  FENCE.VIEW.ASYNC.S ;  /* 0x00000000000073c6 */ /* 0x008ee20000000000 */
[----:B------:R-:W-:Y:S01]  /*2c40*/  SEL R11, R11, RZ, P1 ;  /* 0x000000ff0b0b7207 */ /* 0x000fe20000800000 */
[----:B---3--:R3:W-:Y:S01]  /*2c50*/  SYNCS.ARRIVE.TRANS64.RED.A1T0 RZ, [R2+URZ], RZ ;  /* 0x000000ff02ff79a7 */ /* 0x0087e200081004ff */
[----:B--2---:R-:W-:-:S02]  /*2c60*/  LOP3.LUT P3, RZ, R6, 0x1, RZ, 0xc0, !PT ;  /* 0x0000000106ff7812 */ /* 0x004fc4000786c0ff */
[----:B------:R-:W-:-:S04]  /*2c70*/  SEL R4, RZ, 0x1, P1 ;  /* 0x00000001ff047807 */ /* 0x000fc80000800000 */
[----:B------:R-:W-:Y:S02]  /*2c80*/  LOP3.LUT R10, R10, R4, RZ, 0x3c, !PT ;  /* 0x000000040a0a7212 */ /* 0x000fe400078e3cff */
[----:B---3--:R-:W-:-:S04]  /*2c90*/  SEL R2, RZ, 0x1, P0 ;  /* 0x00000001ff027807 */ /* 0x008fc80000000000 */
[----:B------:R-:W-:Y:S01]  /*2ca0*/  LOP3.LUT R9, R9, R2, RZ, 0x3c, !PT ;  /* 0x0000000209097212 */ /* 0x000fe200078e3cff */
[----:B------:R-:W-:Y:S06]  /*2cb0*/  @P3 BRA `(.L_x_49) ;  /* 0xfffffffc002c3947 */ /* 0x000fec000383ffff */
[----:B------:R-:W-:Y:S01]  /*2cc0*/  ULEA UR4, UR5, UR15, 0x3 ;  /* 0x0000000f05047291 */ /* 0x000fe2000f8e18ff */
[----:B------:R-:W-:-:S08]  /*2cd0*/  SHF.L.U32 R2, R12, 0x1f, RZ ;  /* 0x0000001f0c027819 */ /* 0x000fd000000006ff */
[----:B------:R-:W2:Y:S02]  /*2ce0*/  SYNCS.PHASECHK.TRANS64 P0, [UR4+0x60], R2 ;  /* 0x00006002ff0075a7 */ /* 0x000ea40008001004 */
[----:B--2---:R-:W-:Y:S05]  /*2cf0*/  @P0 BRA `(.L_x_50) ;  /* 0x0000000000080947 */ /* 0x004fea0003800000 */
[----:B------:R-:W2:Y:S02]  /*2d00*/  SYNCS.PHASECHK.TRANS64.TRYWAIT P0, [UR4+0x60], R2 ;  /* 0x00006002ff0075a7 */ /* 0x000ea40008001104 */
[----:B--2---:R-:W-:Y:S05]  /*2d10*/  @!P0 BRA `(.L_x_51) ;  /* 0x0000006400788947 */ /* 0x004fea0003800000 */
.L_x_50:
[----:B------:R-:W-:-:S04]  /*2d20*/  UIADD3 UR6, UPT, UPT, UR5, 0x1, URZ ;  /* 0x0000000105067890 */ /* 0x000fc8000fffe0ff */
[----:B------:R-:W-:-:S04]  /*2d30*/  UISETP.NE.AND UP0, UPT, UR6, 0x2, UPT ;  /* 0x000000020600788c */ /* 0x000fc8000bf05270 */
[----:B------:R-:W-:Y:S02]  /*2d40*/  USEL UR7, URZ, 0x1, UP0 ;  /* 0x00000001ff077887 */ /* 0x000fe40008000000 */
[----:B------:R-:W-:-:S04]  /*2d50*/  USEL UR6, UR6, URZ, UP0 ;  /* 0x000000ff06067287 */ /* 0x000fc80008000000 */
[----:B------:R-:W-:Y:S01]  /*2d60*/  ULEA UR6, UR6, UR15, 0x3 ;  /* 0x0000000f06067291 */ /* 0x000fe2000f8e18ff */
[----:B--2---:R-:W-:-:S04]  /*2d70*/  LOP3.LUT R2, R12, UR7, RZ, 0x3c, !PT ;  /* 0x000000070c027c12 */ /* 0x004fc8000f8e3cff */
[----:B------:R-:W-:-:S04]  /*2d80*/  SHF.L.U32 R0, R2, 0x1f, RZ ;  /* 0x0000001f02007819 */ /* 0x000fc800000006ff */
[----:B------:R-:W2:Y:S02]  /*2d90*/  SYNCS.PHASECHK.TRANS64 P0, [UR6+0x60], R0 ;  /* 0x00006000ff0075a7 */ /* 0x000ea40008001006 */
[----:B-12---:R-:W-:Y:S05]  /*2da0*/  @P0 EXIT ;  /* 0x000000000000094d */ /* 0x006fea0003800000 */
[----:B------:R-:W-:Y:S02]  /*2db0*/  SHF.L.U32 R2, R2, 0x1f, RZ ;  /* 0x0000001f02027819 */ /* 0x000fe400000006ff */
[----:B------:R-:W-:-:S07]  /*2dc0*/  MOV R0, UR6 ;  /* 0x0000000600007c02 */ /* 0x000fce0008000f00 */
.L_x_52:
[----:B-1----:R1:W2:Y:S02]  /*2dd0*/  SYNCS.PHASECHK.TRANS64.TRYWAIT P0, [R0+URZ+0x60], R2 ;  /* 0x00006002000075a7 */ /* 0x0022a400080011ff */
[----:B--2---:R-:W-:Y:S05]  /*2de0*/  @!P0 NANOSLEEP.SYNCS 0x989680 ;  /* 0x009896800000895d */ /* 0x004fea0003900000 */
[----:B------:R-:W2:Y:S02]  /*2df0*/  @!P0 SYNCS.PHASECHK.TRANS64 P0, [R0+URZ+0x60], R2 ;  /* 0x00006002000085a7 */ /* 0x000ea400080010ff */
[----:B--2---:R-:W-:Y:S05]  /*2e00*/  @P0 EXIT ;  /* 0x000000000000094d */ /* 0x004fea0003800000 */
[----:B------:R-:W-:Y:S05]  /*2e10*/  BRA `(.L_x_52) ;  /* 0xfffffffc00ec7947 */ /* 0x000fea000383ffff */
.L_x_45:
[----:B------:R-:W-:Y:S05]  /*2e20*/  BRA.U UP4, `(.L_x_53) ;  /* 0x0000001104407547 */ /* 0x000fea000b800000 */
[----:B------:R-:W-:Y:S01]  /*2e30*/  UMOV UR4, 0x40 ;  /* 0x0000004000047882 */ /* 0x000fe20000000000 */
[----:B------:R-:W-:Y:S01]  /*2e40*/  NOP ;  /* 0x0000000000007918 */ /* 0x000fe20000000000 */
[----:B------:R-:W-:-:S03]  /*2e50*/  ULEA UR5, UR15, UR4, 0x18 ;  /* 0x000000040f057291 */ /* 0x000fc6000f8ec0ff */
[----:B------:R-:W-:Y:S02]  /*2e60*/  UMOV UR4, 0x400 ;  /* 0x0000040000047882 */ /* 0x000fe40000000000 */
[----:B------:R-:W-:-:S04]  /*2e70*/  ULEA UR15, UR15, UR4, 0x18 ;  /* 0x000000040f0f7291 */ /* 0x000fc8000f8ec0ff */
[----:B------:R-:W2:Y:S02]  /*2e80*/  LDS.U8 R0, [UR5+0x1c] ;  /* 0x00001c05ff007984 */ /* 0x000ea40008000000 */
[----:B--2---:R-:W-:-:S13]  /*2e90*/  ISETP.NE.AND P0, PT, R0, RZ, PT ;  /* 0x000000ff0000720c */ /* 0x004fda0003f05270 */
[----:B------:R-:W-:Y:S05]  /*2ea0*/  @P0 BRA `(.L_x_54) ;  /* 0x0000000000580947 */ /* 0x000fea0003800000 */
[----:B------:R-:W-:-:S13]  /*2eb0*/  ELECT P0, URZ, PT ;  /* 0x0000000000ff782f */ /* 0x000fda0003800000 */
[----:B------:R-:W-:Y:S05]  /*2ec0*/  @!P0 BRA `(.L_x_55) ;  /* 0x0000000000608947 */ /* 0x000fea0003800000 */
[----:B------:R-:W-:Y:S01]  /*2ed0*/  UMOV UR4, 0x10 ;  /* 0x0000001000047882 */ /* 0x000fe20000000000 */
[----:B------:R-:W-:Y:S01]  /*2ee0*/  HFMA2 R0, -RZ, RZ, 0, 5.9604644775390625e-08 ;  /* 0x00000001ff007431 */ /* 0x000fe200000001ff */
[----:B------:R-:W-:-:S03]  /*2ef0*/  MOV R2, 0xffff ;  /* 0x0000ffff00027802 */ /* 0x000fc60000000f00 */
[----:B------:R-:W-:Y:S04]  /*2f00*/  DEPBAR.LE SB2, 0x36 ;  /* 0x0000ad800000791a */ /* 0x000fe80000000000 */
[----:B------:R-:W2:Y:S02]  /*2f10*/  UTCATOMSWS.FIND_AND_SET.ALIGN UP0, UR4, UR4 ;  /* 0x00000004000475e3 */ /* 0x000ea40008000800 */
[----:B--2---:R-:W-:Y:S01]  /*2f20*/  MOV R4, UR4 ;  /* 0x0000000400047c02 */ /* 0x004fe20008000f00 */
[----:B------:R-:W-:Y:S06]  /*2f30*/  BRA.U UP0, `(.L_x_56) ;  /* 0x0000000100187547 */ /* 0x000fec000b800000 */
.L_x_57:
[----:B------:R-:W-:Y:S05]  /*2f40*/  NANOSLEEP 0x64 ;  /* 0x000000640000795d */ /* 0x000fea0003800000 */
[----:B------:R-:W-:-:S05]  /*2f50*/  UMOV UR4, 0x10 ;  /* 0x0000001000047882 */ /* 0x000fca0000000000 */
[----:B------:R-:W-:Y:S04]  /*2f60*/  DEPBAR.LE SB2, 0x36 ;  /* 0x0000ad800000791a */ /* 0x000fe80000000000 */
[----:B------:R-:W2:Y:S02]  /*2f70*/  UTCATOMSWS.FIND_AND_SET.ALIGN UP0, UR4, UR4 ;  /* 0x00000004000475e3 */ /* 0x000ea40008000800 */
[----:B--2---:R-:W-:Y:S01]  /*2f80*/  MOV R4, UR4 ;  /* 0x0000000400047c02 */ /* 0x004fe20008000f00 */
[----:B------:R-:W-:Y:S05]  /*2f90*/  BRA.U !UP0, `(.L_x_57) ;  /* 0xfffffffd08e87547 */ /* 0x000fea000b83ffff */
.L_x_56:
[-C--:B------:R-:W-:Y:S02]  /*2fa0*/  SHF.L.U32 R2, R2, R4.reuse, RZ ;  /* 0x0000000402027219 */ /* 0x080fe400000006ff */
[----:B------:R-:W-:Y:S01]  /*2fb0*/  SHF.L.U32 R0, R0, R4, RZ ;  /* 0x0000000400007219 */ /* 0x000fe200000006ff */
[----:B------:R-:W-:Y:S02]  /*2fc0*/  IMAD.SHL.U32 R4, R4, 0x20, RZ ;  /* 0x0000002004047824 */ /* 0x000fe400078e00ff */
[----:B------:R2:W-:Y:S04]  /*2fd0*/  ATOMS.OR RZ, [UR5+0x14], R2 ;  /* 0x00001402ffff798c */ /* 0x0005e8000b000005 */
[----:B------:R2:W-:Y:S04]  /*2fe0*/  ATOMS.OR RZ, [UR5+0x18], R0 ;  /* 0x00001800ffff798c */ /* 0x0005e8000b000005 */
[----:B------:R2:W-:Y:S01]  /*2ff0*/  STS [UR15+0x100], R4 ;  /* 0x00010004ff007988 */ /* 0x0005e2000800080f */
[----:B------:R-:W-:Y:S05]  /*3000*/  BRA `(.L_x_55) ;  /* 0x0000000000107947 */ /* 0x000fea0003800000 */
.L_x_54:
[----:B------:R-:W-:Y:S02]  /*3010*/  MOV R0, 0xffffffff ;  /* 0xffffffff00007802 */ /* 0x000fe40000000f00 */
[----:B------:R-:W-:-:S03]  /*3020*/  MOV R4, 0x3050 ;  /* 0x0000305000047802 */ /* 0x000fc60000000f00 */
[----:B------:R2:W-:Y:S04]  /*3030*/  STS [UR15+0x100], R0 ;  /* 0x00010000ff007988 */ /* 0x0005e8000800080f */
[----:B-12--5:R-:W-:Y:S05]  /*3040*/  CALL.REL.NOINC `($__internal_1_$__cuda_sm10x_tcgen05_guardrail_trap_phase_invalid_during_alloc) ;  /* 0x00000068000c7944 */ /* 0x026fea0003c00000 */
.L_x_55:
[----:B------:R-:W-:Y:S05]  /*3050*/  WARPSYNC.ALL ;  /* 0x0000000000007948 */ /* 0x000fea0003800000 */
[----:B------:R-:W3:Y:S01]  /*3060*/  S2UR UR4, SR_CgaCtaId ;  /* 0x00000000000479c3 */ /* 0x000ee20000008800 */
[----:B------:R-:W-:Y:S01]  /*3070*/  UMOV UR43, 0x400 ;  /* 0x00000400002b7882 */ /* 0x000fe20000000000 */
[----:B------:R-:W-:-:S06]  /*3080*/  NOP ;  /* 0x0000000000007918 */ /* 0x000fcc0000000000 */
[----:B------:R-:W-:Y:S06]  /*3090*/  BAR.ARV 0x6, 0xa0 ;  /* 0x0182800000007b1d */ /* 0x000fec0000002000 */
[----:B------:R-:W4:Y:S01]  /*30a0*/  LDCU UR6, c[0x0][0x38c] ;  /* 0x00007180ff0677ac */ /* 0x000f220008000800 */
[----:B------:R-:W-:Y:S01]  /*30b0*/  LOP3.LUT R3, R3, 0xffff, RZ, 0xc0, !PT ;  /* 0x0000ffff03037812 */ /* 0x000fe200078ec0ff */
[----:B------:R-:W-:Y:S01]  /*30c0*/  IMAD.MOV.U32 R11, RZ, RZ, 0x1 ;  /* 0x00000001ff0b7424 */ /* 0x000fe200078e00ff */
[----:B------:R-:W-:Y:S01]  /*30d0*/  CS2R R8, SRZ ;  /* 0x0000000000087805 */ /* 0x000fe2000001ff00 */
[----:B------:R-:W1:Y:S01]  /*30e0*/  LDCU UR7, c[0x0][0x38c] ;  /* 0x00007180ff0777ac */ /* 0x000e620008000800 */
[----:B------:R-:W-:Y:S01]  /*30f0*/  R2UR UR44, R3 ;  /* 0x00000000032c72ca */ /* 0x000fe200000e0000 */
[----:B------:R-:W-:Y:S01]  /*3100*/  IMAD.MOV.U32 R10, RZ, RZ, RZ ;  /* 0x000000ffff0a7224 */ /* 0x000fe200078e00ff */
[----:B------:R-:W-:Y:S01]  /*3110*/  UMOV UR46, URZ ;  /* 0x000000ff002e7c82 */ /* 0x000fe20008000000 */
[----:B------:R-:W-:Y:S01]  /*3120*/  UMOV UR41, URZ ;  /* 0x000000ff00297c82 */ /* 0x000fe20008000000 */
[----:B---3--:R-:W-:Y:S01]  /*3130*/  ULEA UR43, UR4, UR43, 0x18 ;  /* 0x0000002b042b7291 */ /* 0x008fe2000f8ec0ff */
[----:B------:R-:W-:Y:S01]  /*3140*/  UMOV UR62, 0x0 ;  /* 0x00000000003e7882 */ /* 0x000fe20000000000 */
[----:B------:R-:W-:-:S02]  /*3150*/  UMOV UR63, 0x4380010 ;  /* 0x04380010003f7882 */ /* 0x000fc40000000000 */
[----:B------:R-:W-:Y:S02]  /*3160*/  UIADD3 UR5, UPT, UPT, UR43, 0xe400, URZ ;  /* 0x0000e4002b057890 */ /* 0x000fe4000fffe0ff */
[----:B------:R-:W-:Y:S02]  /*3170*/  UIADD3 UR4, UPT, UPT, UR43, 0x16400, URZ ;  /* 0x000164002b047890 */ /* 0x000fe4000fffe0ff */
[----:B----4-:R-:W-:Y:S01]  /*3180*/  UIADD3 UR6, UPT, UPT, UR6, 0x7f, URZ ;  /* 0x0000007f06067890 */ /* 0x010fe2000fffe0ff */
[----:B--2---:R-:W2:Y:S01]  /*3190*/  LDS R0, [UR43+0x100] ;  /* 0x0001002bff007984 */ /* 0x004ea20008000800 */
[----:B------:R-:W-:Y:S02]  /*31a0*/  USHF.R.U32.HI UR5, URZ, 0x4, UR5 ;  /* 0x00000004ff057899 */ /* 0x000fe40008011605 */
[----:B------:R-:W-:Y:S02]  /*31b0*/  USHF.R.S32.HI UR64, URZ, 0x1f, UR6 ;  /* 0x0000001fff407899 */ /* 0x000fe40008011406 */
[----:B------:R-:W-:-:S02]  /*31c0*/  USHF.R.U32.HI UR4, URZ, 0x4, UR4 ;  /* 0x00000004ff047899 */ /* 0x000fc40008011604 */
[----:B------:R-:W-:Y:S02]  /*31d0*/  ULEA.HI UR64, UR64, UR6, URZ, 0x7 ;  /* 0x0000000640407291 */ /* 0x000fe4000f8f38ff */
[----:B------:R-:W-:Y:S02]  /*31e0*/  ULOP3.LUT UR5, UR5, 0x3fff, URZ, 0xc0, !UPT ;  /* 0x00003fff05057892 */ /* 0x000fe4000f8ec0ff */
[----:B------:R-:W-:Y:S02]  /*31f0*/  USHF.R.S32.HI UR64, URZ, 0x7, UR64 ;  /* 0x00000007ff407899 */ /* 0x000fe40008011440 */
[----:B------:R-:W-:Y:S02]  /*3200*/  ULOP3.LUT UR4, UR4, 0x3fff, URZ, 0xc0, !UPT ;  /* 0x00003fff04047892 */ /* 0x000fe4000f8ec0ff */
[----:B------:R-:W-:Y:S01]  /*3210*/  UISETP.LT.AND UP0, UPT, UR64, 0x1, UPT ;  /* 0x000000014000788c */ /* 0x000fe2000bf01270 */
[----:B------:R-:W-:Y:S01]  /*3220*/  UMOV UR60, 0x0 ;  /* 0x00000000003c7882 */ /* 0x000fe20000000000 */
[----:B------:R-:W-:-:S02]  /*3230*/  UMOV UR61, 0x4380010 ;  /* 0x04380010003d7882 */ /* 0x000fc40000000000 */
[----:B------:R-:W-:Y:S01]  /*3240*/  USEL UR65, UR64, 0x1, !UP0 ;  /* 0x0000000140417887 */ /* 0x000fe2000c000000 */
[----:B------:R-:W-:Y:S01]  /*3250*/  UMOV UR58, 0x0 ;  /* 0x00000000003a7882 */ /* 0x000fe20000000000 */
[----:B------:R-:W-:Y:S01]  /*3260*/  UMOV UR59, 0x4380010 ;  /* 0x04380010003b7882 */ /* 0x000fe20000000000 */
[----:B------:R-:W-:Y:S01]  /*3270*/  UMOV UR56, 0x0 ;  /* 0x0000000000387882 */ /* 0x000fe20000000000 */
[----:B------:R-:W-:Y:S01]  /*3280*/  UMOV UR57, 0x4380010 ;  /* 0x0438001000397882 */ /* 0x000fe20000000000 */
[----:B------:R-:W-:Y:S01]  /*3290*/  UMOV UR54, 0x0 ;  /* 0x0000000000367882 */ /* 0x000fe20000000000 */
[----:B------:R-:W-:Y:S01]  /*32a0*/  UMOV UR55, 0x4380010 ;  /* 0x0438001000377882 */ /* 0x000fe20000000000 */
[----:B------:R-:W-:Y:S01]  /*32b0*/  UMOV UR52, 0x0 ;  /* 0x0000000000347882 */ /* 0x000fe20000000000 */
[----:B------:R-:W-:Y:S01]  /*32c0*/  UMOV UR53, 0x4380010 ;  /* 0x0438001000357882 */ /* 0x000fe20000000000 */
[----:B------:R-:W-:Y:S02]  /*32d0*/  ULOP3.LUT UR45, UR5, 0x10000, URZ, 0xfc, !UPT ;  /* 0x00010000052d7892 */ /* 0x000fe4000f8efcff */
[----:B------:R-:W-:-:S02]  /*32e0*/  ULOP3.LUT UR4, UR4, 0x10000, URZ, 0xfc, !UPT ;  /* 0x0001000004047892 */ /* 0x000fc4000f8efcff */
[----:B------:R-:W-:Y:S02]  /*32f0*/  UIADD3 UR65, UPT, UPT, -UR65, URZ, URZ ;  /* 0x000000ff41417290 */ /* 0x000fe4000fffe1ff */
[----:B-1----:R-:W-:Y:S01]  /*3300*/  UISETP.GE.AND UP4, UPT, UR7, 0x1, UPT ;  /* 0x000000010700788c */ /* 0x002fe2000bf86270 */
[----:B------:R-:W-:Y:S01]  /*3310*/  UMOV UR50, 0x0 ;  /* 0x0000000000327882 */ /* 0x000fe20000000000 */
[----:B------:R-:W-:Y:S01]  /*3320*/  UMOV UR51, 0x4380010 ;  /* 0x0438001000337882 */ /* 0x000fe20000000000 */
[----:B------:R-:W-:Y:S01]  /*3330*/  UMOV UR48, 0x0 ;  /* 0x0000000000307882 */ /* 0x000fe20000000000 */
[----:B--2---:R-:W-:Y:S01]  /*3340*/  R2UR UR66, R0 ;  /* 0x00000000004272ca */ /* 0x004fe200000e0000 */
[----:B------:R-:W-:-:S14]  /*3350*/  UMOV UR49, 0x4380010 ;  /* 0x0438001000317882 */ /* 0x000fdc0000000000 */
.L_x_64:
[----:B------:R-:W-:Y:S02]  /*3360*/  LEA R0, R10, UR43, 0x3 ;  /* 0x0000002b0a007c11 */ /* 0x000fe4000f8e18ff */
[----:B------:R-:W-:Y:S02]  /*3370*/  SHF.L.U32 R2, R9, 0x1f, RZ ;  /* 0x0000001f09027819 */ /* 0x000fe400000006ff */
[----:B------:R-:W-:Y:S01]  /*3380*/  PLOP3.LUT P0, PT, PT, PT, UP4, 0x80, 0x8 ;  /* 0x000000000008781c */ /* 0x000fe20003f0f048 */
[----:B------:R-:W-:Y:S01]  /*3390*/  VIADD R3, R0, 0x60 ;  /* 0x0000006000037836 */ /* 0x000fe20000000000 */
[----:B-1----:R-:W1:Y:S02]  /*33a0*/  SYNCS.PHASECHK.TRANS64.TRYWAIT P1, [R0+URZ+0x50], R2 ;  /* 0x00005002000075a7 */ /* 0x002e6400080211ff */
[----:B-1----:R-:W-:Y:S09]  /*33b0*/  @!P1 BRA `(.L_x_58) ;  /* 0x0000005c00e89947 */ /* 0x002ff20003800000 */
.L_x_124:
[----:B------:R-:W-:Y:S01]  /*33c0*/  LEA R4, R10, UR43, 0x4 ;  /* 0x0000002b0a047c11 */ /* 0x000fe2000f8e20ff */
[----:B------:R-:W-:Y:S01]  /*33d0*/  @UP4 ULEA UR5, UR41, UR43, 0x3 ;  /* 0x0000002b29054291 */ /* 0x000fe2000f8e18ff */
[----:B------:R-:W-:Y:S01]  /*33e0*/  PLOP3.LUT P1, PT, PT, PT, PT, 0x80, 0x8 ;  /* 0x000000000008781c */ /* 0x000fe20003f2f070 */
[----:B------:R-:W-:Y:S01]  /*33f0*/  ULEA UR47, UR46, UR43, 0x3 ;  /* 0x0000002b2e2f7291 */ /* 0x000fe2000f8e18ff */
[----:B------:R-:W-:Y:S02]  /*3400*/  PRMT R3, RZ, 0x654, R3 ;  /* 0x00000654ff037816 */ /* 0x000fe40000000003 */
[----:B------:R-:W2:Y:S01]  /*3410*/  LDS.128 R4, [R4+0xe0] ;  /* 0x0000e00004047984 */ /* 0x000ea20000000c00 */
[----:B-1----:R-:W-:Y:S02]  /*3420*/  @P0 SHF.L.U32 R2, R8, 0x1f, RZ ;  /* 0x0000001f08020819 */ /* 0x002fe400000006ff */
[----:B------:R-:W-:Y:S01]  /*3430*/  SHF.L.U32 R0, R11, 0x1f, RZ ;  /* 0x0000001f0b007819 */ /* 0x000fe200000006ff */
[----:B------:R-:W-:Y:S01]  /*3440*/  @!PT LDS RZ, [RZ] ;  /* 0x00000000fffff984 */ /* 0x000fe20000000800 */
[----:B------:R-:W-:Y:S01]  /*3450*/  @!PT LDS RZ, [RZ] ;  /* 0x00000000fffff984 */ /* 0x000fe20000000800 */
[----:B------:R-:W-:Y:S01]  /*3460*/  @!PT LDS RZ, [RZ] ;  /* 0x00000000fffff984 */ /* 0x000fe20000000800 */
[----:B------:R-:W-:Y:S01]  /*3470*/  @!PT LDS RZ, [RZ] ;  /* 0x00000000fffff984 */ /* 0x000fe20000000800 */
[----:B------:R1:W-:Y:S06]  /*3480*/  MEMBAR.ALL.CTA ;  /* 0x0000000000007992 */ /* 0x0003ec0000008000 */
[----:B-1----:R-:W1:Y:S02]  /*3490*/  FENCE.VIEW.ASYNC.S ;  /* 0x00000000000073c6 */ /* 0x002e640000000000 */
[----:B-1----:R1:W-:Y:S01]  /*34a0*/  SYNCS.ARRIVE.TRANS64.RED.A1T0 RZ, [R3+URZ], RZ ;  /* 0x000000ff03ff79a7 */ /* 0x0023e200081004ff */
[----:B------:R1:W3:Y:S01]  /*34b0*/  @P0 SYNCS.PHASECHK.TRANS64.TRYWAIT P1, [UR5], R2 ;  /* 0x00000002ff0005a7 */ /* 0x0002e20008021105 */
[----:B------:R-:W-:-:S04]  /*34c0*/  ULEA.HI UR5, UR46, UR46, URZ, 0x1 ;  /* 0x0000002e2e057291 */ /* 0x000fc8000f8f08ff */
[----:B------:R-:W-:Y:S02]  /*34d0*/  ULOP3.LUT UR6, UR5, 0xffe, URZ, 0xc0, !UPT ;  /* 0x00000ffe05067892 */ /* 0x000fe4000f8ec0ff */
[----:B------:R-:W-:Y:S02]  /*34e0*/  USHF.R.U32.HI UR38, URZ, 0x1, UR5 ;  /* 0x00000001ff267899 */ /* 0x000fe40008011605 */
[----:B------:R-:W-:Y:S02]  /*34f0*/  UIADD3 UR5, UPT, UPT, -UR6, UR46, URZ ;  /* 0x0000002e06057290 */ /* 0x000fe4000fffe1ff */
[----:B------:R-:W-:-:S04]  /*3500*/  UIMAD UR38, UR38, 0xe0, UR66 ;  /* 0x000000e0262678a4 */ /* 0x000fc8000f8e0242 */
[----:B------:R-:W-:Y:S01]  /*3510*/  ULEA UR38, UR5, UR38, 0x14 ;  /* 0x0000002605267291 */ /* 0x000fe2000f8ea0ff */
[----:B------:R-:W4:Y:S02]  /*3520*/  SYNCS.PHASECHK.TRANS64.TRYWAIT P0, [UR47+0x90], R0 ;  /* 0x00009000ff0075a7 */ /* 0x000f24000800112f */
[----:B-1234-:R-:W-:Y:S09]  /*3530*/  @!P0 BRA `(.L_x_59) ;  /* 0x0000005c009c8947 */ /* 0x01eff20003800000 */
.L_x_126:
[----:B------:R-:W-:Y:S01]  /*3540*/  IADD3 R10, PT, PT, R10, 0x1, RZ ;  /* 0x000000010a0a7810 */ /* 0x000fe20007ffe0ff */
[----:B------:R-:W-:Y:S06]  /*3550*/  BRA.U !UP4, `(.L_x_60) ;  /* 0x000000050c107547 */ /* 0x000fec000b800000 */
[----:B------:R-:W-:Y:S01]  /*3560*/  UPLOP3.LUT UP2, UPT, UPT, UPT, UPT, 0x40, 0x4 ;  /* 0x000000000004789c */ /* 0x000fe20003f4e870 */
[----:B------:R-:W-:Y:S01]  /*3570*/  UMOV UR40, UR65 ;  /* 0x0000004100287c82 */ /* 0x000fe20008000000 */
[----:B------:R-:W-:Y:S01]  /*3580*/  UMOV UR39, UR64 ;  /* 0x0000004000277c82 */ /* 0x000fe20008000000 */
[----:B------:R-:W-:-:S08]  /*3590*/  UMOV UR5, UR41 ;  /* 0x0000002900057c82 */ /* 0x000fd00008000000 */
.L_x_63:
[----:B------:R-:W-:Y:S02]  /*35a0*/  UIADD3 UR40, UPT, UPT, UR40, 0x1, URZ ;  /* 0x0000000128287890 */ /* 0x000fe4000fffe0ff */
[----:B--2---:R-:W-:Y:S02]  /*35b0*/  ULEA UR7, UR5, UR43, 0x3 ;  /* 0x0000002b05077291 */ /* 0x004fe4000f8e18ff */
[----:B------:R-:W-:Y:S01]  /*35c0*/  UISETP.NE.AND UP3, UPT, UR40, URZ, UPT ;  /* 0x000000ff2800728c */ /* 0x000fe2000bf65270 */
[----:B---3--:R-:W-:Y:S10]  /*35d0*/  @P1 BRA `(.L_x_61) ;  /* 0x00000000000c1947 */ /* 0x008ff40003800000 */
[----:B-1----:R-:W-:Y:S04]  /*35e0*/  SHF.L.U32 R2, R8, 0x1f, RZ ;  /* 0x0000001f08027819 */ /* 0x002fe800000006ff */
[----:B------:R-:W1:Y:S02]  /*35f0*/  SYNCS.PHASECHK.TRANS64.TRYWAIT P0, [UR7], R2 ;  /* 0x00000002ff0075a7 */ /* 0x000e640008001107 */
[----:B-1----:R-:W-:Y:S05]  /*3600*/  @!P0 BRA `(.L_x_62) ;  /* 0x0000005c00808947 */ /* 0x002fea0003800000 */
.L_x_61:
[----:B------:R-:W-:Y:S01]  /*3610*/  UISETP.NE.AND UP0, UPT, UR39, 0x1, UPT ;  /* 0x000000012700788c */ /* 0x000fe2000bf05270 */
[----:B------:R-:W-:Y:S01]  /*3620*/  PLOP3.LUT P1, PT, PT, PT, PT, 0x80, 0x8 ;  /* 0x000000000008781c */ /* 0x000fe20003f2f070 */
[----:B------:R-:W-:Y:S02]  /*3630*/  UIADD3 UR6, UPT, UPT, UR5, 0x1, URZ ;  /* 0x0000000105067890 */ /* 0x000fe4000fffe0ff */
[----:B------:R-:W-:Y:S02]  /*3640*/  UIADD3 UR42, UPT, UPT, UR7, 0x10, URZ ;  /* 0x00000010072a7890 */ /* 0x000fe4000fffe0ff */
[----:B------:R-:W-:Y:S01]  /*3650*/  UISETP.NE.AND UP1, UPT, UR6, 0x2, UPT ;  /* 0x000000020600788c */ /* 0x000fe2000bf25270 */
[----:B------:R-:W-:Y:S01]  /*3660*/  PLOP3.LUT P0, PT, PT, PT, UP0, 0x80, 0x8 ;  /* 0x000000000008781c */ /* 0x000fe20003f0f008 */
[----:B------:R-:W-:Y:S02]  /*3670*/  UIADD3 UR39, UPT, UPT, UR39, -0x1, URZ ;  /* 0xffffffff27277890 */ /* 0x000fe4000fffe0ff */
[----:B------:R-:W-:Y:S02]  /*3680*/  USEL UR8, URZ, 0x1, UP1 ;  /* 0x00000001ff087887 */ /* 0x000fe40008800000 */
[----:B------:R-:W-:Y:S01]  /*3690*/  USEL UR41, UR6, URZ, UP1 ;  /* 0x000000ff06297287 */ /* 0x000fe20008800000 */
[----:B------:R-:W-:Y:S01]  /*36a0*/  UMOV UR7, 0x40004040 ;  /* 0x4000404000077882 */ /* 0x000fe20000000000 */
[----:B------:R-:W-:Y:S02]  /*36b0*/  UMOV UR9, 0x40004040 ;  /* 0x4000404000097882 */ /* 0x000fe40000000000 */
[----:B------:R-:W-:Y:S01]  /*36c0*/  @UP0 ULEA UR6, UR41, UR43, 0x3 ;  /* 0x0000002b29060291 */ /* 0x000fe2000f8e18ff */
[----:B------:R-:W-:Y:S01]  /*36d0*/  LOP3.LUT R8, R8, UR8, RZ, 0x3c, !PT ;  /* 0x0000000808087c12 */ /* 0x000fe2000f8e3cff */
[----:B------:R-:W-:Y:S01]  /*36e0*/  ULEA UR8, UR5, UR45, 0xa ;  /* 0x0000002d05087291 */ /* 0x000fe2000f8e50ff */
[----:B------:R-:W-:Y:S02]  /*36f0*/  UMOV UR37, 0x40004040 ;  /* 0x4000404000257882 */ /* 0x000fe40000000000 */
[----:B-1----:R-:W-:Y:S01]  /*3700*/  @P0 SHF.L.U32 R0, R8, 0x1f, RZ ;  /* 0x0000001f08000819 */ /* 0x002fe200000006ff */
[----:B------:R-:W-:Y:S02]  /*3710*/  UIADD3 UR34, UPT, UPT, UR8, 0x2, URZ ;  /* 0x0000000208227890 */ /* 0x000fe4000fffe0ff */
[----:B------:R-:W-:Y:S01]  /*3720*/  UIADD3 UR30, UPT, UPT, UR8, 0x4, URZ ;  /* 0x00000004081e7890 */ /* 0x000fe2000fffe0ff */
[----:B------:R2:W3:Y:S01]  /*3730*/  @P0 SYNCS.PHASECHK.TRANS64.TRYWAIT P1, [UR6], R0 ;  /* 0x00000000ff0005a7 */ /* 0x0004e20008021106 */
[----:B------:R-:W-:Y:S02]  /*3740*/  UIMAD UR6, UR5, 0xe00, UR4 ;  /* 0x00000e00050678a4 */ /* 0x000fe4000f8e0204 */
[----:B------:R-:W-:Y:S02]  /*3750*/  UIADD3 UR26, UPT, UPT, UR8, 0x6, URZ ;  /* 0x00000006081a7890 */ /* 0x000fe4000fffe0ff */
[----:B------:R-:W-:Y:S02]  /*3760*/  UIADD3 UR36, UPT, UPT, UR6, 0x2, URZ ;  /* 0x0000000206247890 */ /* 0x000fe4000fffe0ff */
[----:B------:R-:W-:Y:S02]  /*3770*/  UIADD3 UR32, UPT, UPT, UR6, 0x4, URZ ;  /* 0x0000000406207890 */ /* 0x000fe4000fffe0ff */
[----:B------:R-:W-:Y:S01]  /*3780*/  UIADD3 UR28, UPT, UPT, UR6, 0x6, URZ ;  /* 0x00000006061c7890 */ /* 0x000fe2000fffe0ff */
[----:B------:R2:W-:Y:S01]  /*3790*/  UTCHMMA gdesc[UR8], gdesc[UR6], tmem[UR38], tmem[UR62], idesc[UR63], UP2 ;  /* 0x00ff3e06080075ea */ /* 0x0005e20009000026 */
[----:B------:R-:W-:Y:S02]  /*37a0*/  UIADD3 UR24, UPT, UPT, UR6, 0x700, URZ ;  /* 0x0000070006187890 */ /* 0x000fe4000fffe0ff */
[----:B------:R-:W-:Y:S02]  /*37b0*/  UIADD3 UR22, UPT, UPT, UR8, 0x200, URZ ;  /* 0x0000020008167890 */ /* 0x000fe4000fffe0ff */
[----:B------:R-:W-:Y:S02]  /*37c0*/  UIADD3 UR20, UPT, UPT, UR6, 0x702, URZ ;  /* 0x0000070206147890 */ /* 0x000fe4000fffe0ff */
[----:B------:R-:W-:Y:S02]  /*37d0*/  UIADD3 UR18, UPT, UPT, UR8, 0x202, URZ ;  /* 0x0000020208127890 */ /* 0x000fe4000fffe0ff */
[----:B------:R-:W-:Y:S02]  /*37e0*/  UIADD3 UR16, UPT, UPT, UR6, 0x704, URZ ;  /* 0x0000070406107890 */ /* 0x000fe4000fffe0ff */
[----:B------:R-:W-:Y:S02]  /*37f0*/  UIADD3 UR14, UPT, UPT, UR8, 0x204, URZ ;  /* 0x00000204080e7890 */ /* 0x000fe4000fffe0ff */
[----:B------:R-:W-:Y:S02]  /*3800*/  UIADD3 UR12, UPT, UPT, UR6, 0x706, URZ ;  /* 0x00000706060c7890 */ /* 0x000fe4000fffe0ff */
[----:B------:R-:W-:Y:S02]  /*3810*/  UIADD3 UR10, UPT, UPT, UR8, 0x206, URZ ;  /* 0x00000206080a7890 */ /* 0x000fe4000fffe0ff */
[----:B------:R-:W-:Y:S01]  /*3820*/  UPLOP3.LUT UP2, UPT, UPT, UPT, UPT, 0x80, 0x8 ;  /* 0x000000000008789c */ /* 0x000fe20003f4f070 */
[----:B------:R-:W-:Y:S01]  /*3830*/  UMOV UR35, 0x40004040 ;  /* 0x4000404000237882 */ /* 0x000fe20000000000 */
[----:B------:R-:W-:Y:S01]  /*3840*/  UMOV UR33, 0x40004040 ;  /* 0x4000404000217882 */ /* 0x000fe20000000000 */
[----:B------:R2:W-:Y:S01]  /*3850*/  UTCHMMA gdesc[UR34], gdesc[UR36], tmem[UR38], tmem[UR60], idesc[UR61], UPT ;  /* 0x00ff3c24220075ea */ /* 0x0005e2000b800026 */
        /* <DEDUP_REMOVED lines=14> */
[----:B------:R-:W-:Y:S01]  /*3940*/  UMOV UR11, 0x40004040 ;  /* 0x40004040000b7882 */ /* 0x000fe20000000000 */
[----:B------:R2:W-:Y:S01]  /*3950*/  UTCHMMA gdesc[UR14], gdesc[UR16], tmem[UR38], tmem[UR50], idesc[UR51], UPT ;  /* 0x00ff32100e0075ea */ /* 0x0005e2000b800026 */
[----:B------:R2:W-:Y:S01]  /*3960*/  UTCHMMA gdesc[UR10], gdesc[UR12], tmem[UR38], tmem[UR48], idesc[UR49], UPT ;  /* 0x00ff300c0a0075ea */ /* 0x0005e2000b800026 */
[----:B------:R2:W-:Y:S01]  /*3970*/  UTCBAR.MULTICAST [UR42], URZ, UR44 ;  /* 0x000000ff2a0073e9 */ /* 0x0005e2000800082c */
[----:B------:R-:W-:Y:S01]  /*3980*/  UMOV UR5, UR41 ;  /* 0x0000002900057c82 */ /* 0x000fe20008000000 */
[----:B------:R-:W-:Y:S05]  /*3990*/  BRA.U UP3, `(.L_x_63) ;  /* 0xfffffffd03007547 */ /* 0x000fea000b83ffff */
.L_x_60:
[----:B------:R-:W-:Y:S01]  /*39a0*/  UIADD3 UR5, UPT, UPT, UR46, 0x1, URZ ;  /* 0x000000012e057890 */ /* 0x000fe2000fffe0ff */
[----:B------:R-:W-:Y:S01]  /*39b0*/  LOP3.LUT P0, RZ, R6, 0x1, RZ, 0xc0, !PT ;  /* 0x0000000106ff7812 */ /* 0x000fe2000780c0ff */
[----:B--2---:R-:W-:Y:S01]  /*39c0*/  UIADD3 UR6, UPT, UPT, UR47, 0x70, URZ ;  /* 0x000000702f067890 */ /* 0x004fe2000fffe0ff */
[----:B---3--:R-:W-:Y:S01]  /*39d0*/  ISETP.NE.AND P1, PT, R10, 0x2, PT ;  /* 0x000000020a00780c */ /* 0x008fe20003f25270 */
[----:B------:R-:W-:-:S03]  /*39e0*/  UISETP.NE.AND UP0, UPT, UR5, 0x4, UPT ;  /* 0x000000040500788c */ /* 0x000fc6000bf05270 */
[----:B-1----:R-:W-:Y:S01]  /*39f0*/  SEL R0, RZ, 0x1, P1 ;  /* 0x00000001ff007807 */ /* 0x002fe20000800000 */
[----:B------:R-:W-:Y:S01]  /*3a00*/  USEL UR7, URZ, 0x1, UP0 ;  /* 0x00000001ff077887 */ /* 0x000fe20008000000 */
[----:B------:R-:W-:Y:S01]  /*3a10*/  SEL R10, R10, RZ, P1 ;  /* 0x000000ff0a0a7207 */ /* 0x000fe20000800000 */
[----:B------:R-:W-:Y:S01]  /*3a20*/  USEL UR46, UR5, URZ, UP0 ;  /* 0x000000ff052e7287 */ /* 0x000fe20008000000 */
[----:B------:R1:W-:Y:S01]  /*3a30*/  UTCBAR [UR6], URZ ;  /* 0x000000ff060073e9 */ /* 0x0003e200080000ff */
[----:B------:R-:W-:Y:S02]  /*3a40*/  LOP3.LUT R9, R9, R0, RZ, 0x3c, !PT ;  /* 0x0000000009097212 */ /* 0x000fe400078e3cff */
[----:B------:R-:W-:Y:S01]  /*3a50*/  LOP3.LUT R11, R11, UR7, RZ, 0x3c, !PT ;  /* 0x000000070b0b7c12 */ /* 0x000fe2000f8e3cff */
[----:B------:R-:W-:Y:S07]  /*3a60*/  @P0 BRA `(.L_x_64) ;  /* 0xfffffff8003c0947 */ /* 0x000fee000383ffff */
[----:B------:R-:W2:Y:S01]  /*3a70*/  S2UR UR8, SR_CgaCtaId ;  /* 0x00000000000879c3 */ /* 0x000ea20000008800 */
[----:B------:R-:W-:Y:S01]  /*3a80*/  ELECT P0, URZ, PT ;  /* 0x0000000000ff782f */ /* 0x000fe20003800000 */
[----:B------:R-:W-:Y:S01]  /*3a90*/  IMAD.MOV.U32 R0, RZ, RZ, 0x1 ;  /* 0x00000001ff007424 */ /* 0x000fe200078e00ff */
[----:B------:R-:W-:Y:S01]  /*3aa0*/  UIADD3 UR43, UPT, UPT, UR43, 0x90, URZ ;  /* 0x000000902b2b7890 */ /* 0x000fe2000fffe0ff */
[----:B------:R-:W-:Y:S01]  /*3ab0*/  SHF.L.U32 R2, R11, 0x1f, RZ ;  /* 0x0000001f0b027819 */ /* 0x000fe200000006ff */
[----:B------:R-:W-:-:S03]  /*3ac0*/  UMOV UR4, 0x40 ;  /* 0x0000004000047882 */ /* 0x000fc60000000000 */
[----:B------:R-:W-:Y:S01]  /*3ad0*/  UVIRTCOUNT.DEALLOC.SMPOOL 0x80 ;  /* 0x000000800000784c */ /* 0x000fe20000000000 */
[----:B--2---:R-:W-:Y:S02]  /*3ae0*/  ULEA UR8, UR8, UR4, 0x18 ;  /* 0x0000000408087291 */ /* 0x004fe4000f8ec0ff */
[----:B------:R-:W-:-:S07]  /*3af0*/  ULEA UR4, UR46, UR43, 0x3 ;  /* 0x0000002b2e047291 */ /* 0x000fce000f8e18ff */
[----:B------:R2:W-:Y:S02]  /*3b00*/  @P0 STS.U8 [UR8+0x1c], R0 ;  /* 0x00001c00ff000988 */ /* 0x0005e40008000008 */
[----:B------:R-:W3:Y:S02]  /*3b10*/  SYNCS.PHASECHK.TRANS64.TRYWAIT P0, [UR4], R2 ;  /* 0x00000002ff0075a7 */ /* 0x000ee40008001104 */
[----:B--23--:R-:W-:Y:S05]  /*3b20*/  @!P0 BRA `(.L_x_65) ;  /* 0x0000005800508947 */ /* 0x00cfea0003800000 */
.L_x_129:
[----:B------:R-:W-:-:S04]  /*3b30*/  UIADD3 UR4, UPT, UPT, UR46, 0x1, URZ ;  /* 0x000000012e047890 */ /* 0x000fc8000fffe0ff */
[----:B------:R-:W-:-:S04]  /*3b40*/  UISETP.NE.AND UP0, UPT, UR4, 0x4, UPT ;  /* 0x000000040400788c */ /* 0x000fc8000bf05270 */
[----:B-1----:R-:W-:Y:S02]  /*3b50*/  USEL UR6, URZ, 0x1, UP0 ;  /* 0x00000001ff067887 */ /* 0x002fe40008000000 */
[----:B------:R-:W-:-:S04]  /*3b60*/  USEL UR4, UR4, URZ, UP0 ;  /* 0x000000ff04047287 */ /* 0x000fc80008000000 */
[----:B------:R-:W-:Y:S01]  /*3b70*/  ULEA UR5, UR4, UR43, 0x3 ;  /* 0x0000002b04057291 */ /* 0x000fe2000f8e18ff */
[----:B--2---:R-:W-:-:S04]  /*3b80*/  LOP3.LUT R2, R11, UR6, RZ, 0x3c, !PT ;  /* 0x000000060b027c12 */ /* 0x004fc8000f8e3cff */
[----:B------:R-:W-:-:S04]  /*3b90*/  SHF.L.U32 R3, R2, 0x1f, RZ ;  /* 0x0000001f02037819 */ /* 0x000fc800000006ff */
[----:B------:R-:W1:Y:S02]  /*3ba0*/  SYNCS.PHASECHK.TRANS64.TRYWAIT P0, [UR5], R3 ;  /* 0x00000003ff0075a7 */ /* 0x000e640008001105 */
[----:B-1----:R-:W-:Y:S05]  /*3bb0*/  @!P0 BRA `(.L_x_66) ;  /* 0x0000005800448947 */ /* 0x002fea0003800000 */
.L_x_131:
[----:B------:R-:W-:-:S04]  /*3bc0*/  UIADD3 UR4, UPT, UPT, UR4, 0x1, URZ ;  /* 0x0000000104047890 */ /* 0x000fc8000fffe0ff */
[----:B------:R-:W-:-:S04]  /*3bd0*/  UISETP.NE.AND UP0, UPT, UR4, 0x4, UPT ;  /* 0x000000040400788c */ /* 0x000fc8000bf05270 */
[----:B------:R-:W-:Y:S02]  /*3be0*/  USEL UR6, URZ, 0x1, UP0 ;  /* 0x00000001ff067887 */ /* 0x000fe40008000000 */
[----:B------:R-:W-:-:S04]  /*3bf0*/  USEL UR4, UR4, URZ, UP0 ;  /* 0x000000ff04047287 */ /* 0x000fc80008000000 */
[----:B------:R-:W-:Y:S01]  /*3c00*/  ULEA UR5, UR4, UR43, 0x3 ;  /* 0x0000002b04057291 */ /* 0x000fe2000f8e18ff */
[----:B------:R-:W-:-:S04]  /*3c10*/  LOP3.LUT R2, R2, UR6, RZ, 0x3c, !PT ;  /* 0x0000000602027c12 */ /* 0x000fc8000f8e3cff */
[----:B-1----:R-:W-:-:S04]  /*3c20*/  SHF.L.U32 R3, R2, 0x1f, RZ ;  /* 0x0000001f02037819 */ /* 0x002fc800000006ff */
[----:B------:R-:W1:Y:S02]  /*3c30*/  SYNCS.PHASECHK.TRANS64.TRYWAIT P0, [UR5], R3 ;  /* 0x00000003ff0075a7 */ /* 0x000e640008001105 */
[----:B-1----:R-:W-:Y:S05]  /*3c40*/  @!P0 BRA `(.L_x_67) ;  /* 0x0000005800388947 */ /* 0x002fea0003800000 */
.L_x_133:
[----:B------:R-:W-:-:S04]  /*3c50*/  UIADD3 UR4, UPT, UPT, UR4, 0x1, URZ ;  /* 0x0000000104047890 */ /* 0x000fc8000fffe0ff */
[----:B------:R-:W-:-:S04]  /*3c60*/  UISETP.NE.AND UP0, UPT, UR4, 0x4, UPT ;  /* 0x000000040400788c */ /* 0x000fc8000bf05270 */
[----:B------:R-:W-:Y:S02]  /*3c70*/  USEL UR5, URZ, 0x1, UP0 ;  /* 0x00000001ff057887 */ /* 0x000fe40008000000 */
[----:B------:R-:W-:-:S04]  /*3c80*/  USEL UR4, UR4, URZ, UP0 ;  /* 0x000000ff04047287 */ /* 0x000fc80008000000 */
[----:B------:R-:W-:Y:S01]  /*3c90*/  ULEA UR4, UR4, UR43, 0x3 ;  /* 0x0000002b04047291 */ /* 0x000fe2000f8e18ff */
[----:B------:R-:W-:-:S04]  /*3ca0*/  LOP3.LUT R2, R2, UR5, RZ, 0x3c, !PT ;  /* 0x0000000502027c12 */ /* 0x000fc8000f8e3cff */
[----:B------:R-:W-:-:S04]  /*3cb0*/  SHF.L.U32 R2, R2, 0x1f, RZ ;  /* 0x0000001f02027819 */ /* 0x000fc800000006ff */
[----:B------:R-:W2:Y:S02]  /*3cc0*/  SYNCS.PHASECHK.TRANS64.TRYWAIT P0, [UR4], R2 ;  /* 0x00000002ff0075a7 */ /* 0x000ea40008001104 */
[----:B--2---:R-:W-:Y:S05]  /*3cd0*/  @!P0 BRA `(.L_x_68) ;  /* 0x00000058002c8947 */ /* 0x004fea0003800000 */
.L_x_135:
[----:B------:R-:W-:Y:S01]  /*3ce0*/  NOP ;  /* 0x0000000000007918 */ /* 0x000fe20000000000 */
[----:B-1----:R-:W1:Y:S01]  /*3cf0*/  LDS R0, [UR8+0x14] ;  /* 0x00001408ff007984 */ /* 0x002e620008000800 */
[----:B------:R-:W-:Y:S01]  /*3d00*/  ULOP3.LUT UR4, UR66, 0xffff, URZ, 0xc0, !UPT ;  /* 0x0000ffff42047892 */ /* 0x000fe2000f8ec0ff */
[----:B------:R-:W-:Y:S01]  /*3d10*/  UMOV UR5, 0xffff ;  /* 0x0000ffff00057882 */ /* 0x000fe20000000000 */
[----:B------:R-:W-:Y:S02]  /*3d20*/  UMOV UR6, 0x1 ;  /* 0x0000000100067882 */ /* 0x000fe40000000000 */
[----:B------:R-:W-:-:S04]  /*3d30*/  USHF.R.U32.HI UR4, URZ, 0x5, UR4 ;  /* 0x00000005ff047899 */ /* 0x000fc80008011604 */
[----:B------:R-:W-:Y:S02]  /*3d40*/  USHF.L.U32 UR5, UR5, UR4, URZ ;  /* 0x0000000405057299 */ /* 0x000fe400080006ff */
[----:B------:R-:W-:-:S04]  /*3d50*/  USHF.L.U32 UR4, UR6, UR4, URZ ;  /* 0x0000000406047299 */ /* 0x000fc800080006ff */
[----:B-1----:R-:W-:-:S04]  /*3d60*/  LOP3.LUT R0, R0, UR5, RZ, 0xc0, !PT ;  /* 0x0000000500007c12 */ /* 0x002fc8000f8ec0ff */
[----:B------:R-:W-:-:S13]  /*3d70*/  ISETP.NE.AND P0, PT, R0, UR5, PT ;  /* 0x0000000500007c0c */ /* 0x000fda000bf05270 */
[----:B------:R-:W-:Y:S05]  /*3d80*/  @P0 BRA `(.L_x_69) ;  /* 0x0000000000580947 */ /* 0x000fea0003800000 */
[----:B------:R-:W1:Y:S02]  /*3d90*/  LDS R0, [UR8+0x18] ;  /* 0x00001808ff007984 */ /* 0x000e640008000800 */
[----:B-1----:R-:W-:-:S04]  /*3da0*/  LOP3.LUT R0, R0, UR4, RZ, 0xc0, !PT ;  /* 0x0000000400007c12 */ /* 0x002fc8000f8ec0ff */
[----:B------:R-:W-:-:S13]  /*3db0*/  ISETP.NE.AND P0, PT, R0, UR4, PT ;  /* 0x0000000400007c0c */ /* 0x000fda000bf05270 */
[----:B------:R-:W-:Y:S05]  /*3dc0*/  @P0 BRA `(.L_x_70) ;  /* 0x00000000003c0947 */ /* 0x000fea0003800000 */
[----:B------:R-:W1:Y:S01]  /*3dd0*/  S2R R2, SR_LANEID ;  /* 0x0000000000027919 */ /* 0x000e620000000000 */
[----:B------:R-:W-:-:S06]  /*3de0*/  ULOP3.LUT UR5, URZ, UR5, URZ, 0x33, !UPT ;  /* 0x00000005ff057292 */ /* 0x000fcc000f8e33ff */
[----:B------:R-:W-:-:S04]  /*3df0*/  IMAD.U32 R0, RZ, RZ, UR5 ;  /* 0x00000005ff007e24 */ /* 0x000fc8000f8e00ff */
[----:B------:R2:W3:Y:S02]  /*3e00*/  REDUX UR7, R0 ;  /* 0x00000000000773c4 */ /* 0x0004e40000000000 */
[----:B------:R4:W-:Y:S01]  /*3e10*/  UTCATOMSWS.AND URZ, UR5 ;  /* 0x0000000500ff79e3 */ /* 0x0009e20008000000 */
[----:B--2---:R-:W-:Y:S01]  /*3e20*/  LOP3.LUT R0, RZ, UR4, RZ, 0x33, !PT ;  /* 0x00000004ff007c12 */ /* 0x004fe2000f8e33ff */
[----:B------:R-:W-:Y:S02]  /*3e30*/  VOTEU.ANY UR4, UPT, PT ;  /* 0x0000000000047886 */ /* 0x000fe400038e0100 */
[----:B------:R-:W-:Y:S02]  /*3e40*/  UFLO.U32 UR4, UR4 ;  /* 0x00000004000472bd */ /* 0x000fe400080e0000 */
[----:B------:R-:W2:Y:S04]  /*3e50*/  REDUX UR6, R0 ;  /* 0x00000000000673c4 */ /* 0x000ea80000000000 */
[----:B-1----:R-:W-:-:S02]  /*3e60*/  ISETP.EQ.U32.AND P0, PT, R2, UR4, PT ;  /* 0x0000000402007c0c */ /* 0x002fc4000bf02070 */
[----:B---3--:R-:W-:-:S11]  /*3e70*/  MOV R2, UR7 ;  /* 0x0000000700027c02 */ /* 0x008fd60008000f00 */
[----:B------:R4:W-:Y:S01]  /*3e80*/  @P0 ATOMS.AND RZ, [UR8+0x14], R2 ;  /* 0x00001402ffff098c */ /* 0x0009e2000a800008 */
[----:B--2---:R-:W-:-:S05]  /*3e90*/  IMAD.U32 R0, RZ, RZ, UR6 ;  /* 0x00000006ff007e24 */ /* 0x004fca000f8e00ff */
[----:B------:R4:W-:Y:S01]  /*3ea0*/  @P0 ATOMS.AND RZ, [UR8+0x18], R0 ;  /* 0x00001800ffff098c */ /* 0x0009e2000a800008 */
[----:B------:R-:W-:Y:S05]  /*3eb0*/  BRA `(.L_x_71) ;  /* 0x0000000000147947 */ /* 0x000fea0003800000 */
.L_x_70:
[----:B------:R-:W-:Y:S02]  /*3ec0*/  MOV R2, 0x3ee0 ;  /* 0x00003ee000027802 */ /* 0x000fe40000000f00 */
[----:B-----5:R-:W-:Y:S05]  /*3ed0*/  CALL.REL.NOINC `($__internal_0_$__cuda_sm10x_tcgen05_guardrail_trap_col_being_dealloced_not_returned_by_alloc) ;  /* 0x00000058005c7944 */ /* 0x020fea0003c00000 */
[----:B------:R-:W-:Y:S05]  /*3ee0*/  BRA `(.L_x_71) ;  /* 0x0000000000087947 */ /* 0x000fea0003800000 */
.L_x_69:
[----:B------:R-:W-:Y:S02]  /*3ef0*/  MOV R2, 0x3f10 ;  /* 0x00003f1000027802 */ /* 0x000fe40000000f00 */
[----:B-----5:R-:W-:Y:S05]  /*3f00*/  CALL.REL.NOINC `($__internal_2_$__cuda_sm10x_tcgen05_guardrail_trap_unallocated_columns_being_dealloced) ;  /* 0x0000005800687944 */ /* 0x020fea0003c00000 */
.L_x_71:
[----:B------:R-:W-:Y:S01]  /*3f10*/  NOP ;  /* 0x0000000000007918 */ /* 0x000fe20000000000 */
[----:B----4-:R-:W-:Y:S05]  /*3f20*/  EXIT ;  /* 0x000000000000794d */ /* 0x010fea0003800000 */
.L_x_53:
[----:B------:R-:W-:-:S09]  /*3f30*/  UISETP.NE.OR UP0, UPT, UR14, 0x3, !UP3 ;  /* 0x000000030e00788c */ /* 0x000fd2000df05670 */
[----:B------:R-:W-:Y:S05]  /*3f40*/  BRA.U UP0, `(.L_x_72) ;  /* 0x0000000d00f47547 */ /* 0x000fea000b800000 */
[----:B------:R-:W2:Y:S01]  /*3f50*/  LDCU.64 UR4, c[0x0][0x888] ;  /* 0x00011100ff0477ac */ /* 0x000ea20008000a00 */
[----:B------:R-:W3:Y:S01]  /*3f60*/  LDC.64 R12, c[0x0][0x348] ;  /* 0x0000d200ff0c7b82 */ /* 0x000ee20000000a00 */
[----:B------:R-:W-:Y:S02]  /*3f70*/  HFMA2 R9, -RZ, RZ, 0, 0 ;  /* 0x00000000ff097431 */ /* 0x000fe400000001ff */
[----:B------:R-:W-:Y:S01]  /*3f80*/  IMAD.MOV.U32 R11, RZ, RZ, 0x1 ;  /* 0x00000001ff0b7424 */ /* 0x000fe200078e00ff */
[----:B------:R-:W4:Y:S01]  /*3f90*/  LDCU UR44, c[0x0][0x370] ;  /* 0x00006e00ff2c77ac */ /* 0x000f220008000800 */
[----:B------:R-:W-:Y:S01]  /*3fa0*/  IMAD.MOV.U32 R10, RZ, RZ, RZ ;  /* 0x000000ffff0a7224 */ /* 0x000fe200078e00ff */
[----:B------:R-:W-:Y:S01]  /*3fb0*/  MOV R8, 0x7000 ;  /* 0x0000700000087802 */ /* 0x000fe20000000f00 */
[----:B------:R-:W4:Y:S01]  /*3fc0*/  LDCU.128 UR48, c[0x0][0xb10] ;  /* 0x00016200ff3077ac */ /* 0x000f220008000c00 */
[----:B------:R-:W1:Y:S01]  /*3fd0*/  LDCU UR37, c[0x0][0x374] ;  /* 0x00006e80ff2577ac */ /* 0x000e620008000800 */
[----:B------:R-:W1:Y:S01]  /*3fe0*/  LDCU.64 UR42, c[0x0][0x890] ;  /* 0x00011200ff2a77ac */ /* 0x000e620008000a00 */
[----:B--2---:R-:W-:Y:S01]  /*3ff0*/  UISETP.NE.U32.AND UP0, UPT, UR4, URZ, UPT ;  /* 0x000000ff0400728c */ /* 0x004fe2000bf05070 */
[----:B------:R-:W2:Y:S01]  /*4000*/  LDCU UR29, c[0x0][0xb0c] ;  /* 0x00016180ff1d77ac */ /* 0x000ea20008000800 */
[----:B------:R-:W3:Y:S01]  /*4010*/  LDCU UR54, c[0x0][0xb20] ;  /* 0x00016400ff3677ac */ /* 0x000ee20008000800 */
[----:B------:R-:W3:Y:S01]  /*4020*/  LDCU UR4, c[0x0][0xb30] ;  /* 0x00016600ff0477ac */ /* 0x000ee20008000800 */
[----:B----4-:R-:W-:-:S02]  /*4030*/  UIMAD.WIDE.U32 UR8, UR44, UR48, URZ ;  /* 0x000000302c0872a5 */ /* 0x010fc4000f8e00ff */
[----:B-1----:R-:W-:Y:S02]  /*4040*/  UIMAD.WIDE.U32 UR10, UR37, UR51, URZ ;  /* 0x00000033250a72a5 */ /* 0x002fe4000f8e00ff */
[----:B------:R-:W-:Y:S02]  /*4050*/  USEL UR53, URZ, 0x1, UP5 ;  /* 0x00000001ff357887 */ /* 0x000fe4000a800000 */
[----:B------:R-:W-:Y:S02]  /*4060*/  UISETP.NE.U32.AND UP6, UPT, UR42, URZ, UPT ;  /* 0x000000ff2a00728c */ /* 0x000fe4000bfc5070 */
[----:B------:R-:W-:Y:S01]  /*4070*/  UISETP.NE.AND.EX UP5, UPT, UR5, URZ, UPT, UP0 ;  /* 0x000000ff0500728c */ /* 0x000fe2000bfa5300 */
[----:B------:R-:W-:Y:S01]  /*4080*/  UMOV UR6, 0x400 ;  /* 0x0000040000067882 */ /* 0x000fe20000000000 */
[----:B------:R-:W-:Y:S01]  /*4090*/  UISETP.NE.AND UP0, UPT, UR21, 0x1, UPT ;  /* 0x000000011500788c */ /* 0x000fe2000bf05270 */
[----:B------:R-:W-:Y:S01]  /*40a0*/  UMOV UR8, UR9 ;  /* 0x0000000900087c82 */ /* 0x000fe20008000000 */
[----:B------:R-:W-:Y:S01]  /*40b0*/  UMOV UR47, UR11 ;  /* 0x0000000b002f7c82 */ /* 0x000fe20008000000 */
[----:B--2---:R-:W-:Y:S01]  /*40c0*/  UISETP.NE.AND UP0, UPT, UR29, 0x1, UPT ;  /* 0x000000011d00788c */ /* 0x004fe2000bf05270 */
[----:B------:R-:W-:Y:S01]  /*40d0*/  UMOV UR30, URZ ;  /* 0x000000ff001e7c82 */ /* 0x000fe20008000000 */
[----:B------:R-:W-:-:S02]  /*40e0*/  UPLOP3.LUT UP1, UPT, UPT, UPT, UPT, 0x40, 0x4 ;  /* 0x000000000004789c */ /* 0x000fc40003f2e870 */
[----:B------:R-:W-:Y:S01]  /*40f0*/  UISETP.GE.AND UP3, UPT, UR21, 0x1, UPT ;  /* 0x000000011500788c */ /* 0x000fe2000bf66270 */
[----:B------:R-:W1:Y:S01]  /*4100*/  LDCU.64 UR22, c[0x0][0xb28] ;  /* 0x00016500ff1677ac */ /* 0x000e620008000a00 */
[----:B------:R-:W-:Y:S02]  /*4110*/  ULEA UR6, UR15, UR6, 0x18 ;  /* 0x000000060f067291 */ /* 0x000fe4000f8ec0ff */
[----:B------:R-:W-:Y:S02]  /*4120*/  UISETP.NE.AND.EX UP6, UPT, UR43, URZ, UPT, UP6 ;  /* 0x000000ff2b00728c */ /* 0x000fe4000bfc5360 */
[----:B------:R-:W-:Y:S02]  /*4130*/  USHF.R.U32.HI UR52, URZ, UR49, UR8 ;  /* 0x00000031ff347299 */ /* 0x000fe40008011608 */
[----:B---3--:R-:W-:Y:S02]  /*4140*/  USHF.R.U32.HI UR47, URZ, UR54, UR47 ;  /* 0x00000036ff2f7299 */ /* 0x008fe4000801162f */
[----:B------:R-:W-:-:S02]  /*4150*/  UISETP.NE.AND UP0, UPT, UR50, 0x1, UPT ;  /* 0x000000013200788c */ /* 0x000fc4000bf05270 */
[----:B------:R-:W-:-:S11]  /*4160*/  UISETP.NE.AND UP4, UPT, UR4, 0x1, UPT ;  /* 0x000000010400788c */ /* 0x000fd6000bf85270 */
.L_x_80:
[C---:B------:R-:W-:Y:S02]  /*4170*/  LEA R3, R10.reuse, UR6, 0x3 ;  /* 0x000000060a037c11 */ /* 0x040fe4000f8e18ff */
[----:B------:R-:W-:Y:S02]  /*4180*/  SHF.L.U32 R0, R9, 0x1f, RZ ;  /* 0x0000001f09007819 */ /* 0x000fe400000006ff */
[----:B------:R-:W-:Y:S02]  /*4190*/  LEA R4, R10, UR6, 0x4 ;  /* 0x000000060a047c11 */ /* 0x000fe4000f8e20ff */
[----:B--2---:R-:W2:Y:S02]  /*41a0*/  SYNCS.PHASECHK.TRANS64.TRYWAIT P0, [R3+URZ+0x50], R0 ;  /* 0x00005000030075a7 */ /* 0x004ea400080011ff */
[----:B--2---:R-:W-:Y:S05]  /*41b0*/  @!P0 BRA `(.L_x_73) ;  /* 0x00000054000c8947 */ /* 0x004fea0003800000 */
.L_x_136:
[----:B------:R-:W3:Y:S01]  /*41c0*/  LDS.128 R4, [R4+0xe0] ;  /* 0x0000e00004047984 */ /* 0x000ee20000000c00 */
[----:B------:R-:W-:Y:S01]  /*41d0*/  UISETP.GE.AND UP0, UPT, UR21, 0x1, UPT ;  /* 0x000000011500788c */ /* 0x000fe2000bf06270 */
[----:B------:R-:W-:Y:S01]  /*41e0*/  @!PT LDS RZ, [RZ] ;  /* 0x00000000fffff984 */ /* 0x000fe20000000800 */
[----:B------:R-:W-:Y:S01]  /*41f0*/  @!PT LDS RZ, [RZ] ;  /* 0x00000000fffff984 */ /* 0x000fe20000000800 */
[----:B------:R-:W-:Y:S01]  /*4200*/  @!PT LDS RZ, [RZ] ;  /* 0x00000000fffff984 */ /* 0x000fe20000000800 */
[----:B------:R-:W-:Y:S01]  /*4210*/  @!PT LDS RZ, [RZ] ;  /* 0x00000000fffff984 */ /* 0x000fe20000000800 */
[----:B------:R4:W-:Y:S06]  /*4220*/  MEMBAR.ALL.CTA ;  /* 0x0000000000007992 */ /* 0x0009ec0000008000 */
[----:B----4-:R-:W4:Y:S01]  /*4230*/  FENCE.VIEW.ASYNC.S ;  /* 0x00000000000073c6 */ /* 0x010f220000000000 */
[----:B---3--:R-:W-:Y:S11]  /*4240*/  LOP3.LUT P0, RZ, R6, 0x1, RZ, 0xc0, !PT ;  /* 0x0000000106ff7812 */ /* 0x008ff6000780c0ff */
[----:B------:R-:W-:Y:S02]  /*4250*/  @!UPT UIADD3 URZ, UPT, UPT, URZ, URZ, URZ ;  /* 0x000000fffffff290 */ /* 0x000fe4000fffe0ff */
[----:B----4-:R-:W-:Y:S01]  /*4260*/  VOTEU.ANY UP3, P0 ;  /* 0x0000000000ff7886 */ /* 0x010fe20000060100 */
[----:B------:R-:W-:Y:S11]  /*4270*/  PLOP3.LUT P0, PT, PT, PT, UP3, 0x80, 0x8 ;  /* 0x000000000008781c */ /* 0x000ff60003f0f038 */
[----:B------:R-:W-:Y:S02]  /*4280*/  @!UPT UIADD3 URZ, UPT, UPT, URZ, URZ, URZ ;  /* 0x000000fffffff290 */ /* 0x000fe4000fffe0ff */
[----:B--2---:R-:W-:Y:S02]  /*4290*/  @P0 SHF.R.U32.HI R0, RZ, 0x10, R5 ;  /* 0x00000010ff000819 */ /* 0x004fe40000011605 */
[----:B------:R-:W-:Y:S02]  /*42a0*/  @P0 MOV R2, R4 ;  /* 0x0000000400020202 */ /* 0x000fe40000000f00 */
[----:B------:R-:W-:Y:S01]  /*42b0*/  @P0 R2UR UR4, R0 ;  /* 0x00000000000402ca */ /* 0x000fe200000e0000 */
[----:B------:R-:W-:Y:S01]  /*42c0*/  VIADD R0, R3, 0x60 ;  /* 0x0000006003007836 */ /* 0x000fe20000000000 */
[----:B------:R-:W-:Y:S02]  /*42d0*/  @P0 LOP3.LUT R4, R5, 0xffff, RZ, 0xc0, !PT ;  /* 0x0000ffff05040812 */ /* 0x000fe400078ec0ff */
[----:B------:R-:W-:Y:S02]  /*42e0*/  @P0 R2UR UR7, R2 ;  /* 0x00000000020702ca */ /* 0x000fe400000e0000 */
[----:B------:R-:W-:Y:S02]  /*42f0*/  PRMT R0, RZ, 0x654, R0 ;  /* 0x00000654ff007816 */ /* 0x000fe40000000000 */
[----:B------:R-:W-:Y:S02]  /*4300*/  @P0 R2UR UR5, R4 ;  /* 0x00000000040502ca */ /* 0x000fe400000e0000 */
[----:B------:R2:W-:Y:S03]  /*4310*/  SYNCS.ARRIVE.TRANS64.RED.A1T0 RZ, [R0+URZ], RZ ;  /* 0x000000ff00ff79a7 */ /* 0x0005e600081004ff */
[----:B------:R-:W-:Y:S04]  /*4320*/  @UP3 UMOV UR31, UR4 ;  /* 0x00000004001f3c82 */ /* 0x000fe80008000000 */
[----:B------:R-:W-:Y:S04]  /*4330*/  @UP3 UMOV UR14, UR7 ;  /* 0x00000007000e3c82 */ /* 0x000fe80008000000 */
[----:B------:R-:W-:Y:S01]  /*4340*/  @UP3 UMOV UR13, UR5 ;  /* 0x00000005000d3c82 */ /* 0x000fe20008000000 */
[----:B------:R-:W-:Y:S05]  /*4350*/  BRA.U !UP0, `(.L_x_74) ;  /* 0x0000000108c07547 */ /* 0x000fea000b800000 */
[----:B------:R-:W-:Y:S02]  /*4360*/  UIMAD.WIDE.U32 UR10, UR13, UR51, URZ ;  /* 0x000000330d0a72a5 */ /* 0x000fe4000f8e00ff */
[----:B------:R-:W-:Y:S02]  /*4370*/  UP2UR UR12, UPR, URZ, 0x4 ;  /* 0x00000004ff0c7883 */ /* 0x000fe40008000000 */
[----:B------:R-:W-:Y:S02]  /*4380*/  UISETP.NE.AND UP2, UPT, UR50, 0x1, UPT ;  /* 0x000000013200788c */ /* 0x000fe4000bf45270 */
[----:B------:R-:W-:Y:S02]  /*4390*/  UIMAD.WIDE.U32 UR16, UR14, UR48, URZ ;  /* 0x000000300e1072a5 */ /* 0x000fe4000f8e00ff */
[----:B------:R-:W-:Y:S02]  /*43a0*/  USEL UR4, UR37, UR47, !UP2 ;  /* 0x0000002f25047287 */ /* 0x000fe4000d000000 */
[----:B------:R-:W-:Y:S02]  /*43b0*/  UISETP.NE.AND UP0, UPT, UR29, 0x1, UPT ;  /* 0x000000011d00788c */ /* 0x000fe4000bf05270 */
[----:B------:R-:W-:Y:S02]  /*43c0*/  UP2UR UR20, UPR, URZ, 0x2 ;  /* 0x00000002ff147883 */ /* 0x000fe40008000000 */
[----:B------:R-:W-:Y:S02]  /*43d0*/  UISETP.NE.AND UP1, UPT, UR21, 0x1, UPT ;  /* 0x000000011500788c */ /* 0x000fe4000bf25270 */
[----:B-1----:R-:W-:Y:S02]  /*43e0*/  UIMAD.WIDE.U32 UR18, UR4, UR22, URZ ;  /* 0x00000016041272a5 */ /* 0x002fe4000f8e00ff */
[----:B------:R-:W-:Y:S01]  /*43f0*/  USEL UR8, UR44, UR52, !UP0 ;  /* 0x000000342c087287 */ /* 0x000fe2000c000000 */
[----:B------:R-:W-:Y:S02]  /*4400*/  UMOV UR5, UR11 ;  /* 0x0000000b00057c82 */ /* 0x000fe40008000000 */
[----:B------:R-:W-:Y:S02]  /*4410*/  USHF.R.U32.HI UR7, URZ, UR54, UR5 ;  /* 0x00000036ff077299 */ /* 0x000fe40008011605 */
[----:B------:R-:W-:Y:S02]  /*4420*/  UIMAD.WIDE.U32 UR24, UR8, UR22, URZ ;  /* 0x00000016081872a5 */ /* 0x000fe4000f8e00ff */
[----:B------:R-:W-:Y:S02]  /*4430*/  USEL UR7, UR13, UR7, !UP2 ;  /* 0x000000070d077287 */ /* 0x000fe4000d000000 */
[----:B------:R-:W-:Y:S02]  /*4440*/  UISETP.NE.AND UP2, UPT, UR12, URZ, UPT ;  /* 0x000000ff0c00728c */ /* 0x000fe4000bf45270 */
[----:B------:R-:W-:Y:S01]  /*4450*/  UIMAD.WIDE.U32 UR10, UR7, UR22, URZ ;  /* 0x00000016070a72a5 */ /* 0x000fe2000f8e00ff */
[----:B------:R-:W-:Y:S02]  /*4460*/  UMOV UR5, UR17 ;  /* 0x0000001100057c82 */ /* 0x000fe40008000000 */
[----:B------:R-:W-:Y:S03]  /*4470*/  USHF.R.U32.HI UR9, URZ, UR49, UR5 ;  /* 0x00000031ff097299 */ /* 0x000fe60008011605 */
[----:B------:R-:W-:Y:S02]  /*4480*/  UMOV UR5, UR19 ;  /* 0x0000001300057c82 */ /* 0x000fe40008000000 */
[----:B------:R-:W-:Y:S03]  /*4490*/  @UP1 USHF.R.U32.HI UR4, URZ, UR23, UR5 ;  /* 0x00000017ff041299 */ /* 0x000fe60008011605 */
[----:B------:R-:W-:Y:S01]  /*44a0*/  UMOV UR5, UR25 ;  /* 0x0000001900057c82 */ /* 0x000fe20008000000 */
[----:B------:R-:W-:Y:S02]  /*44b0*/  UIMAD UR4, UR21, UR4, URZ ;  /* 0x00000004150472a4 */ /* 0x000fe4000f8e02ff */
[----:B------:R-:W-:Y:S02]  /*44c0*/  @UP1 USHF.R.U32.HI UR8, URZ, UR23, UR5 ;  /* 0x00000017ff081299 */ /* 0x000fe40008011605 */
[----:B------:R-:W-:Y:S02]  /*44d0*/  USEL UR5, UR14, UR9, !UP0 ;  /* 0x000000090e057287 */ /* 0x000fe4000c000000 */
[----:B------:R-:W-:Y:S02]  /*44e0*/  UIMAD UR9, UR21, UR8, URZ ;  /* 0x00000008150972a4 */ /* 0x000fe4000f8e02ff */
[----:B------:R-:W-:Y:S03]  /*44f0*/  UISETP.GE.AND UP0, UPT, UR7, UR4, UPT ;  /* 0x000000040700728c */ /* 0x000fe6000bf06270 */
[----:B------:R-:W-:Y:S01]  /*4500*/  UMOV UR4, UR11 ;  /* 0x0000000b00047c82 */ /* 0x000fe20008000000 */
[----:B------:R-:W-:Y:S02]  /*4510*/  UISETP.GE.OR UP0, UPT, UR5, UR9, UP0 ;  /* 0x000000090500728c */ /* 0x000fe40008706670 */
[----:B------:R-:W-:Y:S02]  /*4520*/  USHF.R.U32.HI UR4, URZ, UR23, UR4 ;  /* 0x00000017ff047299 */ /* 0x000fe40008011604 */
[----:B------:R-:W-:Y:S02]  /*4530*/  UIMAD.WIDE.U32 UR10, UR5, UR22, URZ ;  /* 0x00000016050a72a5 */ /* 0x000fe4000f8e00ff */
[----:B------:R-:W-:Y:S04]  /*4540*/  USEL UR12, UR7, UR4, !UP1 ;  /* 0x00000004070c7287 */ /* 0x000fe8000c800000 */
[----:B------:R-:W-:Y:S01]  /*4550*/  UIADD3 UR9, UPT, UPT, -UR12, URZ, URZ ;  /* 0x000000ff0c097290 */ /* 0x000fe2000fffe1ff */
[----:B------:R-:W-:Y:S02]  /*4560*/  @!UP0 UMOV UR4, UR11 ;  /* 0x0000000b00048c82 */ /* 0x000fe40008000000 */
[----:B------:R-:W-:Y:S02]  /*4570*/  @!UP0 USHF.R.U32.HI UR4, URZ, UR23, UR4 ;  /* 0x00000017ff048299 */ /* 0x000fe40008011604 */
[----:B------:R-:W-:Y:S02]  /*4580*/  UIMAD UR9, UR21, UR9, UR7 ;  /* 0x00000009150972a4 */ /* 0x000fe4000f8e0207 */
[----:B------:R-:W-:Y:S02]  /*4590*/  @!UP0 USEL UR4, UR5, UR4, !UP1 ;  /* 0x0000000405048287 */ /* 0x000fe4000c800000 */
[----:B------:R-:W-:Y:S02]  /*45a0*/  UISETP.NE.AND UP1, UPT, UR20, URZ, UPT ;  /* 0x000000ff1400728c */ /* 0x000fe4000bf25270 */
[----:B------:R-:W-:Y:S02]  /*45b0*/  @!UP0 UIMAD UR8, UR8, UR9, UR4 ;  /* 0x00000009080882a4 */ /* 0x000fe4000f8e0204 */
[----:B------:R-:W-:Y:S02]  /*45c0*/  @!UP0 UIADD3 UR10, UPT, UPT, UR12, -UR4, URZ ;  /* 0x800000040c0a8290 */ /* 0x000fe4000fffe0ff */
[----:B------:R-:W-:Y:S02]  /*45d0*/  UIADD3 UR9, UPT, UPT, -UR7, URZ, URZ ;  /* 0x000000ff07097290 */ /* 0x000fe4000fffe1ff */
[----:B------:R-:W-:Y:S02]  /*45e0*/  UIADD3 UR4, UPT, UPT, -UR5, URZ, URZ ;  /* 0x000000ff05047290 */ /* 0x000fe4000fffe1ff */
[----:B------:R-:W-:Y:S03]  /*45f0*/  @!UP0 UIMAD UR7, UR10, UR21, UR5 ;  /* 0x000000150a0782a4 */ /* 0x000fe6000f8e0205 */
[----:B------:R-:W-:Y:S01]  /*4600*/  @!UP0 UMOV UR5, UR8 ;  /* 0x0000000800058c82 */ /* 0x000fe20008000000 */
[----:B------:R-:W-:Y:S02]  /*4610*/  UIMAD UR8, UR29, UR4, UR14 ;  /* 0x000000041d0872a4 */ /* 0x000fe4000f8e020e */
[----:B------:R-:W-:Y:S02]  /*4620*/  UIMAD UR4, UR50, UR9, UR13 ;  /* 0x00000009320472a4 */ /* 0x000fe4000f8e020d */
[----:B------:R-:W-:Y:S02]  /*4630*/  UIMAD UR14, UR5, UR29, UR8 ;  /* 0x0000001d050e72a4 */ /* 0x000fe4000f8e0208 */
[----:B------:R-:W-:Y:S11]  /*4640*/  UIMAD UR13, UR7, UR50, UR4 ;  /* 0x00000032070d72a4 */ /* 0x000ff6000f8e0204 */
[----:B------:R-:W-:Y:S01]  /*4650*/  @!UPT UIADD3 URZ, UPT, UPT, URZ, URZ, URZ ;  /* 0x000000fffffff290 */ /* 0x000fe2000fffe0ff */
.L_x_74:
[----:B------:R-:W3:Y:S01]  /*4660*/  @!UP4 LDCU.128 UR16, c[0x0][0xb10] ;  /* 0x00016200ff10c7ac */ /* 0x000ee20008000c00 */
[----:B------:R-:W-:Y:S04]  /*4670*/  ISETP.NE.U32.AND P0, PT, RZ, UR42, PT ;  /* 0x0000002aff007c0c */ /* 0x000fe8000bf05070 */
[----:B------:R-:W-:Y:S01]  /*4680*/  ISETP.NE.AND.EX P0, PT, RZ, UR43, PT, P0 ;  /* 0x0000002bff007c0c */ /* 0x000fe2000bf05300 */
[----:B------:R-:W4:Y:S01]  /*4690*/  @!UP4 LDCU UR5, c[0x0][0xb0c] ;  /* 0x00016180ff05c7ac */ /* 0x000f220008000800 */
[----:B---3--:R-:W-:Y:S02]  /*46a0*/  UIMAD.WIDE.U32 UR8, UR14, UR16, URZ ;  /* 0x000000100e0872a5 */ /* 0x008fe4000f8e00ff */
[----:B------:R-:W-:Y:S05]  /*46b0*/  UIMAD.WIDE.U32 UR10, UR13, UR19, URZ ;  /* 0x000000130d0a72a5 */ /* 0x000fea000f8e00ff */
[----:B------:R-:W-:Y:S01]  /*46c0*/  @!UP4 UMOV UR4, UR9 ;  /* 0x000000090004cc82 */ /* 0x000fe20008000000 */
[----:B----4-:R-:W-:Y:S02]  /*46d0*/  @!UP4 UISETP.NE.AND UP0, UPT, UR5, 0x1, UPT ;  /* 0x000000010500c88c */ /* 0x010fe4000bf05270 */
[----:B------:R-:W-:Y:S01]  /*46e0*/  @!UP4 USHF.R.U32.HI UR4, URZ, UR17, UR4 ;  /* 0x00000011ff04c299 */ /* 0x000fe20008011604 */
[----:B------:R-:W-:Y:S03]  /*46f0*/  @!UP4 UMOV UR7, UR11 ;  /* 0x0000000b0007cc82 */ /* 0x000fe60008000000 */
[----:B------:R-:W-:Y:S02]  /*4700*/  @!UP4 USEL UR8, UR14, UR4, !UP0 ;  /* 0x000000040e08c287 */ /* 0x000fe4000c000000 */
[----:B------:R-:W-:Y:S05]  /*4710*/  @!UP4 UISETP.NE.AND UP0, UPT, UR18, 0x1, UPT ;  /* 0x000000011200c88c */ /* 0x000fea000bf05270 */
[----:B------:R-:W3:Y:S02]  /*4720*/  @!UP4 LDCU UR4, c[0x0][0xb20] ;  /* 0x00016400ff04c7ac */ /* 0x000ee40008000800 */
[----:B---3--:R-:W-:Y:S04]  /*4730*/  @!UP4 USHF.R.U32.HI UR7, URZ, UR4, UR7 ;  /* 0x00000004ff07c299 */ /* 0x008fe80008011607 */
[----:B------:R-:W-:Y:S04]  /*4740*/  @!UP4 USEL UR7, UR13, UR7, !UP0 ;  /* 0x000000070d07c287 */ /* 0x000fe8000c000000 */
[----:B------:R-:W-:Y:S02]  /*4750*/  @!UP4 UIADD3 UR4, UPT, UPT, -UR8, UR7, URZ ;  /* 0x000000070804c290 */ /* 0x000fe4000fffe1ff */
[----:B------:R-:W-:Y:S02]  /*4760*/  @!UP4 UIADD3 UR7, UPT, UPT, UR8, -UR7, URZ ;  /* 0x800000070807c290 */ /* 0x000fe4000fffe0ff */
[----:B------:R-:W-:Y:S02]  /*4770*/  @!UP4 UIMAD UR14, UR4, UR5, UR14 ;  /* 0x00000005040ec2a4 */ /* 0x000fe4000f8e020e */
[----:B------:R-:W-:Y:S01]  /*4780*/  @!UP4 UIMAD UR13, UR7, UR18, UR13 ;  /* 0x00000012070dc2a4 */ /* 0x000fe2000f8e020d */
[----:B------:R-:W-:Y:S11]  /*4790*/  BRA.U UP1, `(.L_x_75) ;  /* 0x0000000101107547 */ /* 0x000ff6000b800000 */
[----:B------:R-:W-:Y:S04]  /*47a0*/  MOV R2, UR53 ;  /* 0x0000003500027c02 */ /* 0x000fe80008000f00 */
[----:B------:R-:W-:Y:S04]  /*47b0*/  SHF.L.U32 R2, R2, 0x1f, RZ ;  /* 0x0000001f02027819 */ /* 0x000fe800000006ff */
[----:B------:R-:W3:Y:S02]  /*47c0*/  SYNCS.PHASECHK.TRANS64.TRYWAIT P1, [UR6+0x48], R2 ;  /* 0x00004802ff0075a7 */ /* 0x000ee40008021106 */
[----:B---3--:R-:W-:Y:S05]  /*47d0*/  @!P1 BRA `(.L_x_76) ;  /* 0x0000004c00989947 */ /* 0x008fea0003800000 */
.L_x_75:
[----:B------:R-:W-:Y:S05]  /*47e0*/  BRA.U !UP6, `(.L_x_77) ;  /* 0x000000010e387547 */ /* 0x000fea000b800000 */
[----:B------:R-:W-:Y:S01]  /*47f0*/  UPLOP3.LUT UP2, UPT, UPT, UPT, UP5, 0x80, 0x8 ;  /* 0x000000000008789c */ /* 0x000fe20003f4f050 */
[----:B--2---:R-:W-:Y:S01]  /*4800*/  HFMA2 R0, -RZ, RZ, 0, 5.9604644775390625e-08 ;  /* 0x00000001ff007431 */ /* 0x004fe200000001ff */
[----:B------:R-:W2:Y:S01]  /*4810*/  LDCU.64 UR8, c[0x0][0x358] ;  /* 0x00006b00ff0877ac */ /* 0x000ea20008000a00 */
[----:B------:R-:W-:Y:S03]  /*4820*/  IMAD.MOV.U32 R234, RZ, RZ, 0x1 ;  /* 0x00000001ffea7424 */ /* 0x000fe600078e00ff */
[----:B------:R-:W-:Y:S05]  /*4830*/  PLOP3.LUT P1, PT, PT, PT, UP2, 0x80, 0x8 ;  /* 0x000000000008781c */ /* 0x000fea0003f2f028 */
[----:B------:R-:W3:Y:S01]  /*4840*/  @UP2 LDCU.64 UR4, c[0x0][0x888] ;  /* 0x00011100ff0427ac */ /* 0x000ee20008000a00 */
[----:B------:R-:W-:Y:S07]  /*4850*/  @UP2 UIMAD UR7, UR36, UR42, URZ ;  /* 0x0000002a240722a4 */ /* 0x000fee000f8e02ff */
[----:B------:R-:W-:Y:S01]  /*4860*/  @!P1 PRMT R234, R0, 0x7610, R234 ;  /* 0x0000761000ea9816 */ /* 0x000fe200000000ea */
[----:B---3--:R-:W-:Y:S06]  /*4870*/  @UP2 UIMAD.WIDE UR4, UR7, 0x4, UR4 ;  /* 0x00000004070428a5 */ /* 0x008fec000f8e0204 */
[----:B------:R-:W-:Y:S01]  /*4880*/  IMAD.U32 R2, RZ, RZ, UR4 ;  /* 0x00000004ff027e24 */ /* 0x000fe2000f8e00ff */
[----:B------:R-:W-:Y:S04]  /*4890*/  MOV R3, UR5 ;  /* 0x0000000500037c02 */ /* 0x000fe80008000f00 */
[----:B------:R-:W3:Y:S01]  /*48a0*/  @!UP2 LDCU UR4, c[0x0][0x880] ;  /* 0x00011000ff04a7ac */ /* 0x000ee20008000800 */
[----:B--2--5:R4:W5:Y:S02]  /*48b0*/  @P1 LDG.E R123, desc[UR8][R2.64] ;  /* 0x00000008027b1981 */ /* 0x024964000c1e1900 */
[----:B---34-:R-:W-:Y:S07]  /*48c0*/  @!P1 IMAD.U32 R123, RZ, RZ, UR4 ;  /* 0x00000004ff7b9e24 */ /* 0x018fee000f8e00ff */
.L_x_77:
[----:B-----5:R-:W-:Y:S01]  /*48d0*/  @!P0 FSETP.EQ.AND P1, PT, R123, RZ, PT ;  /* 0x000000ff7b00820b */ /* 0x020fe20003f22000 */
[----:B------:R-:W-:Y:S01]  /*48e0*/  @!UPT UIADD3 URZ, UPT, UPT, URZ, URZ, URZ ;  /* 0x000000fffffff290 */ /* 0x000fe2000fffe0ff */
[----:B------:R-:W-:Y:S11]  /*48f0*/  @!P0 BRA `(.L_x_78) ;  /* 0x0000000000148947 */ /* 0x000ff60003800000 */
[----:B------:R-:W-:Y:S02]  /*4900*/  LOP3.LUT P0, RZ, R234, 0xff, RZ, 0xc0, !PT ;  /* 0x000000ffeaff7812 */ /* 0x000fe4000780c0ff */
[----:B------:R-:W-:Y:S04]  /*4910*/  PLOP3.LUT P1, PT, PT, PT, UP2, 0x80, 0x8 ;  /* 0x000000000008781c */ /* 0x000fe80003f2f028 */
[----:B------:R-:W-:Y:S07]  /*4920*/  PLOP3.LUT P1, PT, P1, PT, PT, 0x8, 0x80 ;  /* 0x000000000080781c */ /* 0x000fee0000f2e170 */
[----:B------:R-:W-:Y:S11]  /*4930*/  @P0 FSETP.EQ.AND P1, PT, R123, RZ, PT ;  /* 0x000000ff7b00020b */ /* 0x000ff60003f22000 */
[----:B------:R-:W-:Y:S02]  /*4940*/  @!UPT UIADD3 URZ, UPT, UPT, URZ, URZ, URZ ;  /* 0x000000fffffff290 */ /* 0x000fe4000fffe0ff */
.L_x_78:
[----:B------:R-:W-:Y:S01]  /*4950*/  ULEA UR7, UR30, UR6, 0x3 ;  /* 0x000000061e077291 */ /* 0x000fe2000f8e18ff */
[----:B--2---:R-:W-:Y:S02]  /*4960*/  SHF.L.U32 R0, R11, 0x1f, RZ ;  /* 0x0000001f0b007819 */ /* 0x004fe400000006ff */
[----:B------:R-:W-:Y:S01]  /*4970*/  ELECT P0, URZ, PT ;  /* 0x0000000000ff782f */ /* 0x000fe20003800000 */
[----:B------:R-:W-:Y:S05]  /*4980*/  VIADD R10, R10, 0x1 ;  /* 0x000000010a0a7836 */ /* 0x000fea0000000000 */
[----:B------:R-:W2:Y:S02]  /*4990*/  SYNCS.PHASECHK.TRANS64.TRYWAIT P2, [UR7+0x30], R0 ;  /* 0x00003000ff0075a7 */ /* 0x000ea40008041107 */
[----:B--2---:R-:W-:Y:S05]  /*49a0*/  @!P2 BRA `(.L_x_79) ;  /* 0x0000004c003ca947 */ /* 0x004fea0003800000 */
.L_x_139:
[----:B------:R-:W-:Y:S01]  /*49b0*/  UIADD3 UR33, UPT, UPT, UR7, 0x20, URZ ;  /* 0x0000002007217890 */ /* 0x000fe2000fffe0ff */
[----:B------:R-:W-:Y:S01]  /*49c0*/  PLOP3.LUT P0, PT, P1, P0, PT, 0xf2, 0x2f ;  /* 0x00000000002f781c */ /* 0x000fe20000f01e72 */
[----:B------:R-:W-:Y:S01]  /*49d0*/  UMOV UR40, 0x0 ;  /* 0x0000000000287882 */ /* 0x000fe20000000000 */
[----:B------:R-:W-:Y:S01]  /*49e0*/  UMOV UR41, 0x10000000 ;  /* 0x1000000000297882 */ /* 0x000fe20000000000 */
[----:B------:R-:W-:Y:S01]  /*49f0*/  UMOV UR12, UR36 ;  /* 0x00000024000c7c82 */ /* 0x000fe20008000000 */
[----:B------:R-:W-:Y:S01]  /*4a00*/  UMOV UR20, UR36 ;  /* 0x0000002400147c82 */ /* 0x000fe20008000000 */
[----:B------:R-:W-:Y:S01]  /*4a10*/  UMOV UR28, UR36 ;  /* 0x00000024001c7c82 */ /* 0x000fe20008000000 */
[----:B------:R-:W-:Y:S01]  /*4a20*/  UMOV UR9, UR33 ;  /* 0x0000002100097c82 */ /* 0x000fe20008000000 */
[----:B------:R-:W-:Y:S01]  /*4a30*/  UMOV UR17, UR33 ;  /* 0x0000002100117c82 */ /* 0x000fe20008000000 */
[----:B------:R-:W-:Y:S05]  /*4a40*/  UMOV UR25, UR33 ;  /* 0x0000002100197c82 */ /* 0x000fea0008000000 */
[----:B--2---:R-:W-:Y:S01]  /*4a50*/  @!P0 IADD3 R2, P1, PT, R12, 0x580, RZ ;  /* 0x000005800c028810 */ /* 0x004fe20007f3e0ff */
[----:B------:R-:W-:Y:S01]  /*4a60*/  VOTEU.ALL UP1, P0 ;  /* 0x0000000000ff7886 */ /* 0x000fe20000020000 */
[----:B------:R-:W-:Y:S02]  /*4a70*/  VOTEU.ALL UP0, P0 ;  /* 0x0000000000ff7886 */ /* 0x000fe40000000000 */
[----:B------:R-:W-:Y:S01]  /*4a80*/  @!P0 R2UR UR5, R2 ;  /* 0x00000000020582ca */ /* 0x000fe200000e0000 */
[----:B------:R-:W-:Y:S01]  /*4a90*/  @!P0 IMAD.X R0, RZ, RZ, R13, P1 ;  /* 0x000000ffff008224 */ /* 0x000fe200008e060d */
[----:B------:R-:W-:Y:S01]  /*4aa0*/  ISETP.NE.AND P1, PT, R10, 0x2, PT ;  /* 0x000000020a00780c */ /* 0x000fe20003f25270 */
[----:B------:R-:W-:Y:S02]  /*4ab0*/  @!UP0 USHF.L.U32 UR35, UR45, 0x6, URZ ;  /* 0x000000062d238899 */ /* 0x000fe400080006ff */
[----:B------:R-:W-:Y:S01]  /*4ac0*/  @!UP0 UIMAD UR34, UR46, 0xe0, URZ ;  /* 0x000000e02e2288a4 */ /* 0x000fe2000f8e02ff */
[----:B------:R-:W-:Y:S01]  /*4ad0*/  @!P0 R2UR UR4, R0 ;  /* 0x00000000000482ca */ /* 0x000fe200000e0000 */
[----:B------:R-:W-:Y:S01]  /*4ae0*/  UIADD3 UR46, UPT, UPT, UR13, UR56, URZ ;  /* 0x000000380d2e7290 */ /* 0x000fe2000fffe0ff */
[----:B------:R-:W-:Y:S01]  /*4af0*/  SEL R0, RZ, 0x1, P1 ;  /* 0x00000001ff007807 */ /* 0x000fe20000800000 */
[----:B------:R-:W-:Y:S01]  /*4b00*/  @!UP0 UIADD3 UR10, UPT, UPT, UR34, 0x20, URZ ;  /* 0x00000020220a8890 */ /* 0x000fe2000fffe0ff */
[----:B------:R-:W-:Y:S01]  /*4b10*/  SEL R10, R10, RZ, P1 ;  /* 0x000000ff0a0a7207 */ /* 0x000fe20000800000 */
[----:B------:R-:W-:Y:S01]  /*4b20*/  UMOV UR11, UR35 ;  /* 0x00000023000b7c82 */ /* 0x000fe20008000000 */
[----:B------:R-:W-:Y:S01]  /*4b30*/  @!UP0 UIADD3 UR18, UPT, UPT, UR34, 0x40, URZ ;  /* 0x0000004022128890 */ /* 0x000fe2000fffe0ff */
[----:B------:R-:W-:Y:S01]  /*4b40*/  IMAD.U32 R2, RZ, RZ, UR5 ;  /* 0x00000005ff027e24 */ /* 0x000fe2000f8e00ff */
[----:B------:R-:W-:Y:S01]  /*4b50*/  UMOV UR19, UR35 ;  /* 0x0000002300137c82 */ /* 0x000fe20008000000 */
[----:B------:R-:W-:Y:S01]  /*4b60*/  @!UP0 UIADD3 UR26, UPT, UPT, UR34, 0x60, URZ ;  /* 0x00000060221a8890 */ /* 0x000fe2000fffe0ff */
[----:B------:R-:W-:Y:S01]  /*4b70*/  LOP3.LUT R9, R9, R0, RZ, 0x3c, !PT ;  /* 0x0000000009097212 */ /* 0x000fe200078e3cff */
[----:B------:R-:W-:Y:S01]  /*4b80*/  UMOV UR27, UR35 ;  /* 0x00000023001b7c82 */ /* 0x000fe20008000000 */
[----:B------:R-:W-:Y:S01]  /*4b90*/  @!P0 R2UR UR38, R2 ;  /* 0x00000000022682ca */ /* 0x000fe200000e0000 */
[----:B------:R-:W-:Y:S01]  /*4ba0*/  IMAD.U32 R3, RZ, RZ, UR4 ;  /* 0x00000004ff037e24 */ /* 0x000fe2000f8e00ff */
[----:B------:R-:W-:Y:S02]  /*4bb0*/  @!UP0 UIMAD UR4, UR30, 0x7000, UR6 ;  /* 0x000070001e0488a4 */ /* 0x000fe4000f8e0206 */
[----:B------:R-:W-:Y:S02]  /*4bc0*/  UIADD3 UR45, UPT, UPT, UR14, UR57, URZ ;  /* 0x000000390e2d7290 */ /* 0x000fe4000fffe0ff */
[----:B------:R-:W-:Y:S01]  /*4bd0*/  @!P0 R2UR UR39, R3 ;  /* 0x00000000032782ca */ /* 0x000fe200000e0000 */
[----:B------:R-:W-:Y:S02]  /*4be0*/  @!UP0 UIADD3 UR32, UPT, UPT, UR4, 0x200, URZ ;  /* 0x0000020004208890 */ /* 0x000fe4000fffe0ff */
[----:B------:R-:W-:Y:S02]  /*4bf0*/  @!UP0 UIADD3 UR8, UPT, UPT, UR4, 0x1200, URZ ;  /* 0x0000120004088890 */ /* 0x000fe4000fffe0ff */
[----:B------:R-:W-:Y:S02]  /*4c00*/  @!UP0 UIADD3 UR16, UPT, UPT, UR4, 0x2200, URZ ;  /* 0x0000220004108890 */ /* 0x000fe4000fffe0ff */
[----:B------:R-:W-:Y:S06]  /*4c10*/  @!UP0 UIADD3 UR24, UPT, UPT, UR4, 0x3200, URZ ;  /* 0x0000320004188890 */ /* 0x000fec000fffe0ff */
[----:B------:R2:W-:Y:S01]  /*4c20*/  @!UP1 UTMALDG.3D [UR32], [UR38], desc[UR40] ;  /* 0x00002820260095b4 */ /* 0x0005e20008011000 */
[----:B------:R-:W-:Y:S05]  /*4c30*/  VOTEU.ALL UP1, P0 ;  /* 0x0000000000ff7886 */ /* 0x000fea0000020000 */
[----:B------:R3:W-:Y:S01]  /*4c40*/  @!UP1 UTMALDG.3D [UR8], [UR38], desc[UR40] ;  /* 0x00002808260095b4 */ /* 0x0007e20008011000 */
[----:B------:R-:W-:Y:S05]  /*4c50*/  VOTEU.ALL UP1, P0 ;  /* 0x0000000000ff7886 */ /* 0x000fea0000020000 */
[----:B------:R4:W-:Y:S01]  /*4c60*/  @!UP1 UTMALDG.3D [UR16], [UR38], desc[UR40] ;  /* 0x00002810260095b4 */ /* 0x0009e20008011000 */
[----:B------:R-:W-:Y:S05]  /*4c70*/  VOTEU.ALL UP1, P0 ;  /* 0x0000000000ff7886 */ /* 0x000fea0000020000 */
[----:B------:R-:W-:Y:S01]  /*4c80*/  @!UP1 UTMALDG.3D [UR24], [UR38], desc[UR40] ;  /* 0x00002818260095b4 */ /* 0x000fe20008011000 */
[----:B------:R-:W-:Y:S01]  /*4c90*/  VOTEU.ALL UP1, P0 ;  /* 0x0000000000ff7886 */ /* 0x000fe20000020000 */
[----:B--2---:R-:W-:Y:S01]  /*4ca0*/  UMOV UR36, UR31 ;  /* 0x0000001f00247c82 */ /* 0x004fe20008000000 */
[----:B---3--:R-:W-:Y:S02]  /*4cb0*/  @!UP0 UIADD3 UR10, UPT, UPT, UR34, 0x80, URZ ;  /* 0x00000080220a8890 */ /* 0x008fe4000fffe0ff */
[----:B------:R-:W-:Y:S02]  /*4cc0*/  @!UP0 UIADD3 UR8, UPT, UPT, UR4, 0x4200, URZ ;  /* 0x0000420004088890 */ /* 0x000fe4000fffe0ff */
[----:B----4-:R-:W-:Y:S02]  /*4cd0*/  @!UP0 UIADD3 UR18, UPT, UPT, UR34, 0xa0, URZ ;  /* 0x000000a022128890 */ /* 0x010fe4000fffe0ff */
[----:B------:R-:W-:Y:S05]  /*4ce0*/  @!UP0 UIADD3 UR16, UPT, UPT, UR4, 0x5200, URZ ;  /* 0x0000520004108890 */ /* 0x000fea000fffe0ff */
[----:B------:R2:W-:Y:S01]  /*4cf0*/  @!UP1 UTMALDG.3D [UR8], [UR38], desc[UR40] ;  /* 0x00002808260095b4 */ /* 0x0005e20008011000 */
[----:B------:R-:W-:Y:S02]  /*4d00*/  UPLOP3.LUT UP1, UPT, UPT, UPT, UPT, 0x80, 0x8 ;  /* 0x000000000008789c */ /* 0x000fe40003f2f070 */
[----:B--2---:R-:W-:Y:S02]  /*4d10*/  @!UP0 UIADD3 UR10, UPT, UPT, UR34, 0xc0, URZ ;  /* 0x000000c0220a8890 */ /* 0x004fe4000fffe0ff */
[----:B------:R-:W-:Y:S01]  /*4d20*/  @!UP0 UIADD3 UR8, UPT, UPT, UR4, 0x6200, URZ ;  /* 0x0000620004088890 */ /* 0x000fe2000fffe0ff */
[----:B------:R-:W-:Y:S01]  /*4d30*/  VOTEU.ALL UP0, P0 ;  /* 0x0000000000ff7886 */ /* 0x000fe20000000000 */
[----:B------:R-:W-:Y:S04]  /*4d40*/  UIADD3 UR4, UPT, UPT, UR30, 0x1, URZ ;  /* 0x000000011e047890 */ /* 0x000fe8000fffe0ff */
[----:B------:R2:W-:Y:S01]  /*4d50*/  @!UP0 UTMALDG.3D [UR16], [UR38], desc[UR40] ;  /* 0x00002810260085b4 */ /* 0x0005e20008011000 */
[----:B------:R-:W-:Y:S04]  /*4d60*/  UISETP.NE.AND UP0, UPT, UR4, 0x2, UPT ;  /* 0x000000020400788c */ /* 0x000fe8000bf05270 */
[----:B------:R-:W-:Y:S02]  /*4d70*/  USEL UR5, URZ, 0x1, UP0 ;  /* 0x00000001ff057887 */ /* 0x000fe40008000000 */
[----:B------:R-:W-:Y:S02]  /*4d80*/  USEL UR30, UR4, URZ, UP0 ;  /* 0x000000ff041e7287 */ /* 0x000fe40008000000 */
[----:B------:R-:W-:Y:S01]  /*4d90*/  VOTEU.ALL UP0, P0 ;  /* 0x0000000000ff7886 */ /* 0x000fe20000000000 */
[----:B------:R-:W-:Y:S01]  /*4da0*/  UPRMT UR4, UR15, 0x654, UR33 ;  /* 0x000006540f047896 */ /* 0x000fe20008000021 */
[----:B------:R-:W-:Y:S03]  /*4db0*/  LOP3.LUT R11, R11, UR5, RZ, 0x3c, !PT ;  /* 0x000000050b0b7c12 */ /* 0x000fe6000f8e3cff */
[----:B------:R2:W-:Y:S01]  /*4dc0*/  @!UP0 UTMALDG.3D [UR8], [UR38], desc[UR40] ;  /* 0x00002808260085b4 */ /* 0x0005e20008011000 */
[----:B------:R2:W-:Y:S04]  /*4dd0*/  @!P0 SYNCS.ARRIVE.TRANS64.RED.A0TR RZ, [UR7+0x20], R8 ;  /* 0x00002008ffff89a7 */ /* 0x0005e80008300407 */
[----:B------:R-:W-:Y:S01]  /*4de0*/  SYNCS.ARRIVE.TRANS64.RED.A1T0 RZ, [UR4], RZ ;  /* 0x000000ffffff79a7 */ /* 0x000fe20008100404 */
[----:B------:R-:W-:Y:S05]  /*4df0*/  BRA.U UP3, `(.L_x_80) ;  /* 0xfffffff103dc7547 */ /* 0x000fea000b83ffff */
[----:B------:R-:W-:Y:S01]  /*4e00*/  UIADD3 UR6, UPT, UPT, UR6, 0x30, URZ ;  /* 0x0000003006067890 */ /* 0x000fe2000fffe0ff */
[----:B------:R-:W-:-:S03]  /*4e10*/  SHF.L.U32 R2, R11, 0x1f, RZ ;  /* 0x0000001f0b027819 */ /* 0x000fc600000006ff */
[----:B------:R-:W-:-:S09]  /*4e20*/  ULEA UR4, UR30, UR6, 0x3 ;  /* 0x000000061e047291 */ /* 0x000fd2000f8e18ff */
[----:B------:R-:W3:Y:S02]  /*4e30*/  SYNCS.PHASECHK.TRANS64.TRYWAIT P0, [UR4], R2 ;  /* 0x00000002ff0075a7 */ /* 0x000ee40008001104 */
[----:B---3--:R-:W-:Y:S05]  /*4e40*/  @!P0 BRA `(.L_x_81) ;  /* 0x00000048002c8947 */ /* 0x008fea0003800000 */
.L_x_141:
[----:B------:R-:W-:-:S04]  /*4e50*/  UIADD3 UR4, UPT, UPT, UR30, 0x1, URZ ;  /* 0x000000011e047890 */ /* 0x000fc8000fffe0ff */
[----:B------:R-:W-:-:S04]  /*4e60*/  UISETP.NE.AND UP0, UPT, UR4, 0x2, UPT ;  /* 0x000000020400788c */ /* 0x000fc8000bf05270 */
[----:B------:R-:W-:Y:S02]  /*4e70*/  USEL UR5, URZ, 0x1, UP0 ;  /* 0x00000001ff057887 */ /* 0x000fe40008000000 */
[----:B------:R-:W-:-:S04]  /*4e80*/  USEL UR4, UR4, URZ, UP0 ;  /* 0x000000ff04047287 */ /* 0x000fc80008000000 */
[----:B------:R-:W-:Y:S01]  /*4e90*/  ULEA UR4, UR4, UR6, 0x3 ;  /* 0x0000000604047291 */ /* 0x000fe2000f8e18ff */
[----:B---3--:R-:W-:-:S04]  /*4ea0*/  LOP3.LUT R2, R11, UR5, RZ, 0x3c, !PT ;  /* 0x000000050b027c12 */ /* 0x008fc8000f8e3cff */
[----:B------:R-:W-:Y:S01]  /*4eb0*/  SHF.L.U32 R2, R2, 0x1f, RZ ;  /* 0x0000001f02027819 */ /* 0x000fe200000006ff */
[----:B------:R-:W-:-:S07]  /*4ec0*/  IMAD.U32 R0, RZ, RZ, UR4 ;  /* 0x00000004ff007e24 */ /* 0x000fce000f8e00ff */
.L_x_82:
[----:B---3--:R3:W4:Y:S02]  /*4ed0*/  SYNCS.PHASECHK.TRANS64.TRYWAIT P0, [R0+URZ], R2 ;  /* 0x00000002000075a7 */ /* 0x00872400080011ff */
[----:B----4-:R-:W-:Y:S05]  /*4ee0*/  @!P0 NANOSLEEP.SYNCS 0x989680 ;  /* 0x009896800000895d */ /* 0x010fea0003900000 */
[----:B------:R-:W4:Y:S02]  /*4ef0*/  @!P0 SYNCS.PHASECHK.TRANS64 P0, [R0+URZ], R2 ;  /* 0x00000002000085a7 */ /* 0x000f2400080010ff */
[----:B-12-4-:R-:W-:Y:S05]  /*4f00*/  @P0 EXIT ;  /* 0x000000000000094d */ /* 0x016fea0003800000 */
[----:B------:R-:W-:Y:S05]  /*4f10*/  BRA `(.L_x_82) ;  /* 0xfffffffc00ec7947 */ /* 0x000fea000383ffff */
.L_x_72:
[----:B------:R-:W-:-:S06]  /*4f20*/  UISETP.GE.AND UP0, UPT, UR14, 0x4, UPT ;  /* 0x000000040e00788c */ /* 0x000fcc000bf06270 */
[----:B------:R-:W-:-:S13]  /*4f30*/  PLOP3.LUT P0, PT, PT, PT, UP0, 0x80, 0x8 ;  /* 0x000000000008781c */ /* 0x000fda0003f0f008 */
[----:B-1----:R-:W-:Y:S05]  /*4f40*/  @!P0 EXIT ;  /* 0x000000000000894d */ /* 0x002fea0003800000 */
[----:B------:R-:W-:Y:S01]  /*4f50*/  BAR.SYNC.DEFER_BLOCKING 0x6, 0xa0 ;  /* 0x0182800000007b1d */ /* 0x000fe20000010000 */
[----:B------:R-:W-:Y:S01]  /*4f60*/  IMAD.U32 R2, R2, 0x10000, RZ ;  /* 0x0001000002027824 */ /* 0x000fe200078e00ff */
[----:B------:R-:W-:Y:S01]  /*4f70*/  CS2R R238, SRZ ;  /* 0x0000000000ee7805 */ /* 0x000fe2000001ff00 */
[----:B------:R-:W-:Y:S01]  /*4f80*/  IMAD.MOV.U32 R120, RZ, RZ, RZ ;  /* 0x000000ffff787224 */ /* 0x000fe200078e00ff */
[----:B------:R-:W-:Y:S02]  /*4f90*/  CS2R R236, SRZ ;  /* 0x0000000000ec7805 */ /* 0x000fe4000001ff00 */
[----:B------:R-:W-:Y:S02]  /*4fa0*/  UMOV UR4, 0x400 ;  /* 0x0000040000047882 */ /* 0x000fe40000000000 */
[----:B------:R-:W1:Y:S01]  /*4fb0*/  LDC.64 R232, c[0x0][0x888] ;  /* 0x00022200ffe87b82 */ /* 0x000e620000000a00 */
[----:B------:R-:W-:Y:S01]  /*4fc0*/  ULEA UR4, UR15, UR4, 0x18 ;  /* 0x000000040f047291 */ /* 0x000fe2000f8ec0ff */
[----:B------:R-:W-:Y:S01]  /*4fd0*/  LOP3.LUT R2, R2, 0x600000, RZ, 0xc0, !PT ;  /* 0x0060000002027812 */ /* 0x000fe200078ec0ff */
[----:B------:R-:W2:Y:S01]  /*4fe0*/  LDCU.64 UR62, c[0x0][0x348] ;  /* 0x00006900ff3e77ac */ /* 0x000ea20008000a00 */
[----:B------:R-:W3:Y:S01]  /*4ff0*/  LDCU UR42, c[0x0][0xb0c] ;  /* 0x00016180ff2a77ac */ /* 0x000ee20008000800 */
[----:B------:R-:W4:Y:S01]  /*5000*/  LDCU UR61, c[0x0][0xb20] ;  /* 0x00016400ff3d77ac */ /* 0x000f220008000800 */
[----:B------:R-:W1:Y:S04]  /*5010*/  LDCU UR39, c[0x0][0xb30] ;  /* 0x00016600ff2777ac */ /* 0x000e680008000800 */
[----:B------:R-:W2:Y:S01]  /*5020*/  LDS R0, [UR4+0x100] ;  /* 0x00010004ff007984 */ /* 0x000ea20008000800 */
[----:B------:R-:W1:Y:S01]  /*5030*/  LDCU.64 UR58, c[0x0][0x888] ;  /* 0x00011100ff3a77ac */ /* 0x000e620008000a00 */
[----:B------:R-:W1:Y:S01]  /*5040*/  LDCU.64 UR40, c[0x0][0xb28] ;  /* 0x00016500ff2877ac */ /* 0x000e620008000a00 */
[----:B------:R-:W1:Y:S01]  /*5050*/  LDCU.128 UR52, c[0x0][0xb10] ;  /* 0x00016200ff3477ac */ /* 0x000e620008000c00 */
[----:B------:R-:W-:Y:S01]  /*5060*/  UMOV UR48, 0x1 ;  /* 0x0000000100307882 */ /* 0x000fe20000000000 */
[----:B------:R-:W-:Y:S01]  /*5070*/  UMOV UR44, URZ ;  /* 0x000000ff002c7c82 */ /* 0x000fe20008000000 */
[----:B------:R-:W-:Y:S01]  /*5080*/  UMOV UR47, URZ ;  /* 0x000000ff002f7c82 */ /* 0x000fe20008000000 */
[----:B-1234-:R-:W-:-:S07]  /*5090*/  IMAD.IADD R2, R0, 0x1, R2 ;  /* 0x0000000100027824 */ /* 0x01efce00078e0202 */
.L_x_108:
[----:B------:R-:W1:Y:S01]  /*50a0*/  S2UR UR60, SR_CgaCtaId ;  /* 0x00000000003c79c3 */ /* 0x000e620000008800 */
[----:B------:R-:W-:Y:S01]  /*50b0*/  UMOV UR43, 0x400 ;  /* 0x00000400002b7882 */ /* 0x000fe20000000000 */
[----:B------:R-:W-:Y:S01]  /*50c0*/  SHF.L.U32 R0, R238, 0x1f, RZ ;  /* 0x0000001fee007819 */ /* 0x000fe200000006ff */
[----:B-1----:R-:W-:Y:S06]  /*50d0*/  ULEA UR43, UR60, UR43, 0x18 ;  /* 0x0000002b3c2b7291 */ /* 0x002fec000f8ec0ff */
[C---:B------:R-:W-:Y:S02]  /*50e0*/  LEA R8, R236.reuse, UR43, 0x3 ;  /* 0x0000002bec087c11 */ /* 0x040fe4000f8e18ff */
[----:B------:R-:W-:Y:S02]  /*50f0*/  LEA R4, R236, UR43, 0x4 ;  /* 0x0000002bec047c11 */ /* 0x000fe4000f8e20ff */
[----:B------:R-:W1:Y:S02]  /*5100*/  SYNCS.PHASECHK.TRANS64.TRYWAIT P0, [R8+URZ+0x50], R0 ;  /* 0x00005000080075a7 */ /* 0x000e6400080011ff */
[----:B-1----:R-:W-:Y:S05]  /*5110*/  @!P0 BRA `(.L_x_83) ;  /* 0x0000004400908947 */ /* 0x002fea0003800000 */
.L_x_142:
[----:B------:R-:W2:Y:S01]  /*5120*/  LDS.128 R4, [R4+0xe0] ;  /* 0x0000e00004047984 */ /* 0x000ea20000000c00 */
[----:B------:R-:W3:Y:S01]  /*5130*/  LDCU UR10, c[0x0][0xb24] ;  /* 0x00016480ff0a77ac */ /* 0x000ee20008000800 */
[----:B------:R-:W-:Y:S01]  /*5140*/  @!PT LDS RZ, [RZ] ;  /* 0x00000000fffff984 */ /* 0x000fe20000000800 */
[----:B------:R-:W-:Y:S01]  /*5150*/  @!PT LDS RZ, [RZ] ;  /* 0x00000000fffff984 */ /* 0x000fe20000000800 */
[----:B------:R-:W-:Y:S01]  /*5160*/  @!PT LDS RZ, [RZ] ;  /* 0x00000000fffff984 */ /* 0x000fe20000000800 */
[----:B------:R-:W-:Y:S01]  /*5170*/  @!PT LDS RZ, [RZ] ;  /* 0x00000000fffff984 */ /* 0x000fe20000000800 */
[----:B------:R4:W-:Y:S06]  /*5180*/  MEMBAR.ALL.CTA ;  /* 0x0000000000007992 */ /* 0x0009ec0000008000 */
[----:B----4-:R-:W4:Y:S01]  /*5190*/  FENCE.VIEW.ASYNC.S ;  /* 0x00000000000073c6 */ /* 0x010f220000000000 */
[----:B--2---:R-:W-:Y:S01]  /*51a0*/  LOP3.LUT P0, RZ, R6, 0x1, RZ, 0xc0, !PT ;  /* 0x0000000106ff7812 */ /* 0x004fe2000780c0ff */
[----:B---3--:R-:W-:Y:S11]  /*51b0*/  UISETP.GE.AND UP0, UPT, UR10, 0x1, UPT ;  /* 0x000000010a00788c */ /* 0x008ff6000bf06270 */
[----:B------:R-:W-:Y:S01]  /*51c0*/  @!UPT UIADD3 URZ, UPT, UPT, URZ, URZ, URZ ;  /* 0x000000fffffff290 */ /* 0x000fe2000fffe0ff */
[----:B----4-:R-:W-:Y:S01]  /*51d0*/  VOTEU.ANY UP1, P0 ;  /* 0x0000000000ff7886 */ /* 0x010fe20000020100 */
[----:B------:R-:W-:Y:S01]  /*51e0*/  PLOP3.LUT P0, PT, PT, PT, UP1, 0x80, 0x8 ;  /* 0x000000000008781c */ /* 0x000fe20003f0f018 */
[----:B------:R-:W-:Y:S11]  /*51f0*/  UP2UR UR49, UPR, URZ, 0x2 ;  /* 0x00000002ff317883 */ /* 0x000ff60008000000 */
[----:B------:R-:W-:Y:S01]  /*5200*/  @!UPT UIADD3 URZ, UPT, UPT, URZ, URZ, URZ ;  /* 0x000000fffffff290 */ /* 0x000fe2000fffe0ff */
[----:B-1----:R-:W-:Y:S02]  /*5210*/  @P0 SHF.R.U32.HI R0, RZ, 0x10, R5 ;  /* 0x00000010ff000819 */ /* 0x002fe40000011605 */
        /* <DEDUP_REMOVED lines=12> */
[----:B------:R-:W2:Y:S01]  /*52e0*/  LDCU UR7, c[0x0][0x370] ;  /* 0x00006e00ff0777ac */ /* 0x000ea20008000800 */
[----:B------:R-:W3:Y:S01]  /*52f0*/  LDCU UR4, c[0x0][0x374] ;  /* 0x00006e80ff0477ac */ /* 0x000ee20008000800 */
[----:B------:R-:W-:Y:S02]  /*5300*/  UISETP.NE.AND UP0, UPT, UR54, 0x1, UPT ;  /* 0x000000013600788c */ /* 0x000fe4000bf05270 */
[----:B------:R-:W-:Y:S02]  /*5310*/  UIMAD.WIDE.U32 UR12, UR37, UR55, URZ ;  /* 0x00000037250c72a5 */ /* 0x000fe4000f8e00ff */
[----:B------:R-:W-:Y:S02]  /*5320*/  UISETP.NE.AND UP1, UPT, UR42, 0x1, UPT ;  /* 0x000000012a00788c */ /* 0x000fe4000bf25270 */
[----:B------:R-:W-:Y:S02]  /*5330*/  UISETP.NE.AND UP2, UPT, UR10, 0x1, UPT ;  /* 0x000000010a00788c */ /* 0x000fe4000bf45270 */
[----:B------:R-:W-:Y:S02]  /*5340*/  UIMAD.WIDE.U32 UR16, UR38, UR52, URZ ;  /* 0x00000034261072a5 */ /* 0x000fe4000f8e00ff */
[----:B--2---:R-:W-:Y:S02]  /*5350*/  UIMAD.WIDE.U32 UR14, UR7, UR52, URZ ;  /* 0x00000034070e72a5 */ /* 0x004fe4000f8e00ff */
[----:B---3--:R-:W-:Y:S07]  /*5360*/  UIMAD.WIDE.U32 UR8, UR4, UR55, URZ ;  /* 0x00000037040872a5 */ /* 0x008fee000f8e00ff */
[----:B------:R-:W-:Y:S02]  /*5370*/  UMOV UR5, UR9 ;  /* 0x0000000900057c82 */ /* 0x000fe40008000000 */
[----:B------:R-:W-:Y:S03]  /*5380*/  @UP0 USHF.R.U32.HI UR4, URZ, UR61, UR5 ;  /* 0x0000003dff040299 */ /* 0x000fe60008011605 */
[----:B------:R-:W-:Y:S01]  /*5390*/  UMOV UR5, UR13 ;  /* 0x0000000d00057c82 */ /* 0x000fe20008000000 */
[----:B------:R-:W-:Y:S02]  /*53a0*/  UIMAD.WIDE.U32 UR8, UR4, UR40, URZ ;  /* 0x00000028040872a5 */ /* 0x000fe4000f8e00ff */
[----:B------:R-:W-:Y:S03]  /*53b0*/  USHF.R.U32.HI UR6, URZ, UR61, UR5 ;  /* 0x0000003dff067299 */ /* 0x000fe60008011605 */
[----:B------:R-:W-:Y:S01]  /*53c0*/  UMOV UR5, UR15 ;  /* 0x0000000f00057c82 */ /* 0x000fe20008000000 */
[----:B------:R-:W-:Y:S02]  /*53d0*/  USEL UR6, UR37, UR6, !UP0 ;  /* 0x0000000625067287 */ /* 0x000fe4000c000000 */
[----:B------:R-:W-:Y:S01]  /*53e0*/  @UP1 USHF.R.U32.HI UR7, URZ, UR53, UR5 ;  /* 0x00000035ff071299 */ /* 0x000fe20008011605 */
[----:B------:R-:W-:Y:S02]  /*53f0*/  UMOV UR8, UR9 ;  /* 0x0000000900087c82 */ /* 0x000fe40008000000 */
[----:B------:R-:W-:Y:S01]  /*5400*/  UMOV UR5, UR17 ;  /* 0x0000001100057c82 */ /* 0x000fe20008000000 */
[----:B------:R-:W-:Y:S02]  /*5410*/  UIMAD.WIDE.U32 UR12, UR7, UR40, URZ ;  /* 0x00000028070c72a5 */ /* 0x000fe4000f8e00ff */
[----:B------:R-:W-:Y:S02]  /*5420*/  @UP2 USHF.R.U32.HI UR4, URZ, UR41, UR8 ;  /* 0x00000029ff042299 */ /* 0x000fe40008011608 */
[----:B------:R-:W-:Y:S02]  /*5430*/  USHF.R.U32.HI UR5, URZ, UR53, UR5 ;  /* 0x00000035ff057299 */ /* 0x000fe40008011605 */
[----:B------:R-:W-:Y:S02]  /*5440*/  UIMAD UR4, UR10, UR4, URZ ;  /* 0x000000040a0472a4 */ /* 0x000fe4000f8e02ff */
[----:B------:R-:W-:Y:S02]  /*5450*/  USEL UR5, UR38, UR5, !UP1 ;  /* 0x0000000526057287 */ /* 0x000fe4000c800000 */
[----:B------:R-:W-:Y:S01]  /*5460*/  UISETP.GE.AND UP0, UPT, UR6, UR4, UPT ;  /* 0x000000040600728c */ /* 0x000fe2000bf06270 */
[----:B------:R-:W-:Y:S01]  /*5470*/  UMOV UR8, UR13 ;  /* 0x0000000d00087c82 */ /* 0x000fe20008000000 */
[----:B------:R-:W-:Y:S02]  /*5480*/  UIMAD.WIDE.U32 UR12, UR6, UR40, URZ ;  /* 0x00000028060c72a5 */ /* 0x000fe4000f8e00ff */
[----:B------:R-:W-:Y:S04]  /*5490*/  @UP2 USHF.R.U32.HI UR7, URZ, UR41, UR8 ;  /* 0x00000029ff072299 */ /* 0x000fe80008011608 */
[----:B------:R-:W-:Y:S01]  /*54a0*/  UIMAD UR8, UR10, UR7, URZ ;  /* 0x000000070a0872a4 */ /* 0x000fe2000f8e02ff */
[----:B------:R-:W-:Y:S03]  /*54b0*/  UMOV UR4, UR13 ;  /* 0x0000000d00047c82 */ /* 0x000fe60008000000 */
[----:B------:R-:W-:Y:S02]  /*54c0*/  UISETP.GE.OR UP0, UPT, UR5, UR8, UP0 ;  /* 0x000000080500728c */ /* 0x000fe40008706670 */
[----:B------:R-:W-:Y:S02]  /*54d0*/  USHF.R.U32.HI UR4, URZ, UR41, UR4 ;  /* 0x00000029ff047299 */ /* 0x000fe40008011604 */
[----:B------:R-:W-:Y:S02]  /*54e0*/  UIMAD.WIDE.U32 UR8, UR5, UR40, URZ ;  /* 0x00000028050872a5 */ /* 0x000fe4000f8e00ff */
[----:B------:R-:W-:Y:S02]  /*54f0*/  USEL UR12, UR6, UR4, !UP2 ;  /* 0x00000004060c7287 */ /* 0x000fe4000d000000 */
[----:B------:R-:W-:Y:S02]  /*5500*/  UIADD3 UR8, UPT, UPT, -UR5, URZ, URZ ;  /* 0x000000ff05087290 */ /* 0x000fe4000fffe1ff */
[----:B------:R-:W-:Y:S01]  /*5510*/  UIADD3 UR11, UPT, UPT, -UR12, URZ, URZ ;  /* 0x000000ff0c0b7290 */ /* 0x000fe2000fffe1ff */
[----:B------:R-:W-:Y:S01]  /*5520*/  @!UP0 UMOV UR4, UR9 ;  /* 0x0000000900048c82 */ /* 0x000fe20008000000 */
[----:B------:R-:W-:Y:S02]  /*5530*/  UIADD3 UR9, UPT, UPT, -UR6, URZ, URZ ;  /* 0x000000ff06097290 */ /* 0x000fe4000fffe1ff */
[----:B------:R-:W-:Y:S02]  /*5540*/  @!UP0 USHF.R.U32.HI UR4, URZ, UR41, UR4 ;  /* 0x00000029ff048299 */ /* 0x000fe40008011604 */
[----:B------:R-:W-:Y:S02]  /*5550*/  UIMAD UR11, UR10, UR11, UR6 ;  /* 0x0000000b0a0b72a4 */ /* 0x000fe4000f8e0206 */
[----:B------:R-:W-:Y:S04]  /*5560*/  @!UP0 USEL UR4, UR5, UR4, !UP2 ;  /* 0x0000000405048287 */ /* 0x000fe8000d000000 */
[----:B------:R-:W-:Y:S02]  /*5570*/  @!UP0 UIMAD UR11, UR7, UR11, UR4 ;  /* 0x0000000b070b82a4 */ /* 0x000fe4000f8e0204 */
[----:B------:R-:W-:Y:S02]  /*5580*/  @!UP0 UIADD3 UR12, UPT, UPT, UR12, -UR4, URZ ;  /* 0x800000040c0c8290 */ /* 0x000fe4000fffe0ff */
[----:B------:R-:W-:Y:S02]  /*5590*/  UIMAD UR7, UR42, UR8, UR38 ;  /* 0x000000082a0772a4 */ /* 0x000fe4000f8e0226 */
[----:B------:R-:W-:Y:S02]  /*55a0*/  @!UP0 UIMAD UR6, UR12, UR10, UR5 ;  /* 0x0000000a0c0682a4 */ /* 0x000fe4000f8e0205 */
[----:B------:R-:W-:Y:S01]  /*55b0*/  UIMAD UR4, UR54, UR9, UR37 ;  /* 0x00000009360472a4 */ /* 0x000fe2000f8e0225 */
[----:B------:R-:W-:Y:S02]  /*55c0*/  @!UP0 UMOV UR5, UR11 ;  /* 0x0000000b00058c82 */ /* 0x000fe40008000000 */
[----:B------:R-:W-:Y:S02]  /*55d0*/  UIMAD UR38, UR5, UR42, UR7 ;  /* 0x0000002a052672a4 */ /* 0x000fe4000f8e0207 */
[----:B------:R-:W-:Y:S11]  /*55e0*/  UIMAD UR37, UR6, UR54, UR4 ;  /* 0x00000036062572a4 */ /* 0x000ff6000f8e0204 */
[----:B------:R-:W-:Y:S01]  /*55f0*/  @!UPT UIADD3 URZ, UPT, UPT, URZ, URZ, URZ ;  /* 0x000000fffffff290 */ /* 0x000fe2000fffe0ff */
.L_x_84:
[----:B------:R-:W-:Y:S01]  /*5600*/  UISETP.NE.AND UP0, UPT, UR39, 0x1, UPT ;  /* 0x000000012700788c */ /* 0x000fe2000bf05270 */
[----:B------:R-:W-:Y:S10]  /*5610*/  IADD3 R236, PT, PT, R236, 0x1, RZ ;  /* 0x00000001ecec7810 */ /* 0x000ff40007ffe0ff */
[----:B------:R-:W2:Y:S01]  /*5620*/  @!UP0 LDCU.128 UR12, c[0x0][0xb10] ;  /* 0x00016200ff0c87ac */ /* 0x000ea20008000c00 */
[----:B------:R-:W3:Y:S01]  /*5630*/  @!UP0 LDCU UR5, c[0x0][0xb0c] ;  /* 0x00016180ff0587ac */ /* 0x000ee20008000800 */
[----:B------:R-:W4:Y:S01]  /*5640*/  @!UP0 LDCU UR10, c[0x0][0xb20] ;  /* 0x00016400ff0a87ac */ /* 0x000f220008000800 */
[----:B--2---:R-:W-:Y:S02]  /*5650*/  UIMAD.WIDE.U32 UR8, UR38, UR12, URZ ;  /* 0x0000000c260872a5 */ /* 0x004fe4000f8e00ff */
[----:B------:R-:W-:Y:S02]  /*5660*/  UIMAD.WIDE.U32 UR6, UR37, UR15, URZ ;  /* 0x0000000f250672a5 */ /* 0x000fe4000f8e00ff */
[----:B------:R-:W-:Y:S03]  /*5670*/  @!UP0 UISETP.NE.AND UP1, UPT, UR14, 0x1, UPT ;  /* 0x000000010e00888c */ /* 0x000fe6000bf25270 */
[----:B------:R-:W-:Y:S01]  /*5680*/  @!UP0 UMOV UR4, UR9 ;  /* 0x0000000900048c82 */ /* 0x000fe20008000000 */
[----:B---3--:R-:W-:Y:S02]  /*5690*/  @!UP0 UISETP.NE.AND UP2, UPT, UR5, 0x1, UPT ;  /* 0x000000010500888c */ /* 0x008fe4000bf45270 */
[----:B------:R-:W-:Y:S01]  /*56a0*/  @!UP0 USHF.R.U32.HI UR4, URZ, UR13, UR4 ;  /* 0x0000000dff048299 */ /* 0x000fe20008011604 */
[----:B------:R-:W-:Y:S02]  /*56b0*/  @!UP0 UMOV UR6, UR7 ;  /* 0x0000000700068c82 */ /* 0x000fe40008000000 */
[----:B----4-:R-:W-:Y:S02]  /*56c0*/  @!UP0 USHF.R.U32.HI UR6, URZ, UR10, UR6 ;  /* 0x0000000aff068299 */ /* 0x010fe40008011606 */
[----:B------:R-:W-:Y:S02]  /*56d0*/  @!UP0 USEL UR7, UR38, UR4, !UP2 ;  /* 0x0000000426078287 */ /* 0x000fe4000d000000 */
[----:B------:R-:W-:Y:S04]  /*56e0*/  @!UP0 USEL UR6, UR37, UR6, !UP1 ;  /* 0x0000000625068287 */ /* 0x000fe8000c800000 */
[----:B------:R-:W-:Y:S02]  /*56f0*/  @!UP0 UIADD3 UR4, UPT, UPT, -UR7, UR6, URZ ;  /* 0x0000000607048290 */ /* 0x000fe4000fffe1ff */
[----:B------:R-:W-:Y:S02]  /*5700*/  @!UP0 UIADD3 UR6, UPT, UPT, UR7, -UR6, URZ ;  /* 0x8000000607068290 */ /* 0x000fe4000fffe0ff */
[----:B------:R-:W-:Y:S02]  /*5710*/  UIADD3 UR7, UPT, UPT, UR43, 0x200, URZ ;  /* 0x000002002b077890 */ /* 0x000fe4000fffe0ff */
[----:B------:R-:W-:Y:S02]  /*5720*/  @!UP0 UIMAD UR38, UR4, UR5, UR38 ;  /* 0x00000005042682a4 */ /* 0x000fe4000f8e0226 */
[----:B------:R-:W-:Y:S02]  /*5730*/  @!UP0 UIMAD UR37, UR6, UR14, UR37 ;  /* 0x0000000e062582a4 */ /* 0x000fe4000f8e0225 */
[----:B------:R-:W-:Y:S09]  /*5740*/  ULOP3.LUT UP0, URZ, UR7, 0x1b0, URZ, 0xc0, !UPT ;  /* 0x000001b007ff7892 */ /* 0x000ff2000f80c0ff */
[----:B------:R-:W-:Y:S05]  /*5750*/  BRA.U !UP0, `(.L_x_85) ;  /* 0x00000001087c7547 */ /* 0x000fea000b800000 */
[----:B------:R-:W2:Y:S01]  /*5760*/  LDCU.64 UR8, c[0x4][0x80] ;  /* 0x01001000ff0877ac */ /* 0x000ea20008000a00 */
[----:B------:R-:W-:Y:S01]  /*5770*/  MOV R16, 0x0 ;  /* 0x0000000000107802 */ /* 0x000fe20000000f00 */
[----:B------:R-:W-:Y:S02]  /*5780*/  HFMA2 R12, -RZ, RZ, 0, 5.9604644775390625e-08 ;  /* 0x00000001ff0c7431 */ /* 0x000fe400000001ff */
[----:B------:R-:W-:Y:S01]  /*5790*/  IMAD.MOV.U32 R8, RZ, RZ, 0x70 ;  /* 0x00000070ff087424 */ /* 0x000fe200078e00ff */
[----:B------:R3:W4:Y:S01]  /*57a0*/  LDC.64 R14, c[0x4][R16] ;  /* 0x01000000100e7b82 */ /* 0x0007220000000a00 */
[----:B------:R-:W1:Y:S01]  /*57b0*/  LDCU.64 UR6, c[0x4][0x88] ;  /* 0x01001100ff0677ac */ /* 0x000e620008000a00 */
[----:B------:R-:W-:Y:S01]  /*57c0*/  IMAD.MOV.U32 R13, RZ, RZ, RZ ;  /* 0x000000ffff0d7224 */ /* 0x000fe200078e00ff */
[----:B------:R-:W1:Y:S01]  /*57d0*/  LDCU.64 UR4, c[0x4][0x8] ;  /* 0x01000100ff0477ac */ /* 0x000e620008000a00 */
[----:B--2---:R-:W-:Y:S01]  /*57e0*/  MOV R5, UR9 ;  /* 0x0000000900057c02 */ /* 0x004fe20008000f00 */
[----:B------:R-:W-:Y:S01]  /*57f0*/  IMAD.U32 R4, RZ, RZ, UR8 ;  /* 0x00000008ff047e24 */ /* 0x000fe2000f8e00ff */
[----:B-1----:R-:W-:Y:S01]  /*5800*/  MOV R7, UR7 ;  /* 0x0000000700077c02 */ /* 0x002fe20008000f00 */
[----:B------:R-:W-:Y:S01]  /*5810*/  IMAD.U32 R6, RZ, RZ, UR6 ;  /* 0x00000006ff067e24 */ /* 0x000fe2000f8e00ff */
[----:B------:R-:W-:Y:S01]  /*5820*/  MOV R11, UR5 ;  /* 0x00000005000b7c02 */ /* 0x000fe20008000f00 */
[----:B------:R-:W-:Y:S02]  /*5830*/  IMAD.U32 R10, RZ, RZ, UR4 ;  /* 0x00000004ff0a7e24 */ /* 0x000fe4000f8e00ff */
[----:B------:R-:W-:Y:S07]  /*5840*/  LEPC R20, `(.L_x_86) ;  /* 0x000000001014794e */ /* 0x000fee0000000000 */
[----:B---345:R-:W-:Y:S05]  /*5850*/  CALL.ABS.NOINC R14 ;  /* 0x000000000e007343 */ /* 0x038fea0003c00000 */
.L_x_86:
[----:B------:R-:W1:Y:S01]  /*5860*/  LDCU.64 UR8, c[0x4][0x80] ;  /* 0x01001000ff0877ac */ /* 0x000e620008000a00 */
[----:B------:R-:W2:Y:S01]  /*5870*/  LDC.64 R16, c[0x4][R16] ;  /* 0x0100000010107b82 */ /* 0x000ea20000000a00 */
[----:B------:R-:W-:Y:S02]  /*5880*/  HFMA2 R12, -RZ, RZ, 0, 5.9604644775390625e-08 ;  /* 0x00000001ff0c7431 */ /* 0x000fe400000001ff */
[----:B------:R-:W-:Y:S02]  /*5890*/  IMAD.MOV.U32 R8, RZ, RZ, 0x70 ;  /* 0x00000070ff087424 */ /* 0x000fe400078e00ff */
[----:B------:R-:W-:Y:S01]  /*58a0*/  IMAD.MOV.U32 R13, RZ, RZ, RZ ;  /* 0x000000ffff0d7224 */ /* 0x000fe200078e00ff */
[----:B------:R-:W3:Y:S01]  /*58b0*/  LDCU.64 UR6, c[0x4][0x88] ;  /* 0x01001100ff0677ac */ /* 0x000ee20008000a00 */
[----:B------:R-:W4:Y:S01]  /*58c0*/  LDCU.64 UR4, c[0x4][0x8] ;  /* 0x01000100ff0477ac */ /* 0x000f220008000a00 */
[----:B-1----:R-:W-:Y:S02]  /*58d0*/  MOV R4, UR8 ;  /* 0x0000000800047c02 */ /* 0x002fe40008000f00 */
[----:B------:R-:W-:Y:S02]  /*58e0*/  MOV R5, UR9 ;  /* 0x0000000900057c02 */ /* 0x000fe40008000f00 */
[----:B---3--:R-:W-:Y:S01]  /*58f0*/  MOV R7, UR7 ;  /* 0x0000000700077c02 */ /* 0x008fe20008000f00 */
[----:B------:R-:W-:Y:S01]  /*5900*/  IMAD.U32 R6, RZ, RZ, UR6 ;  /* 0x00000006ff067e24 */ /* 0x000fe2000f8e00ff */
[----:B----4-:R-:W-:Y:S01]  /*5910*/  MOV R11, UR5 ;  /* 0x00000005000b7c02 */ /* 0x010fe20008000f00 */
[----:B------:R-:W-:Y:S02]  /*5920*/  IMAD.U32 R10, RZ, RZ, UR4 ;  /* 0x00000004ff0a7e24 */ /* 0x000fe4000f8e00ff */
[----:B------:R-:W-:Y:S07]  /*5930*/  LEPC R20, `(.L_x_85) ;  /* 0x000000001014794e */ /* 0x000fee0000000000 */
[----:B--2---:R-:W-:Y:S05]  /*5940*/  CALL.ABS.NOINC R16 ;  /* 0x0000000010007343 */ /* 0x004fea0003c00000 */
.L_x_85:
[----:B------:R-:W-:Y:S01]  /*5950*/  PLOP3.LUT P1, PT, PT, PT, PT, 0x8, 0x80 ;  /* 0x000000000080781c */ /* 0x000fe20003f2e170 */
[----:B------:R-:W-:Y:S01]  /*5960*/  UISETP.NE.AND UP1, UPT, UR51, URZ, UPT ;  /* 0x000000ff3300728c */ /* 0x000fe2000bf25270 */
[----:B------:R-:W2:Y:S05]  /*5970*/  LDC.64 R6, c[0x0][0x890] ;  /* 0x00022400ff067b82 */ /* 0x000eaa0000000a00 */
[----:B------:R-:W-:Y:S03]  /*5980*/  PLOP3.LUT P0, PT, PT, PT, UP1, 0x80, 0x8 ;  /* 0x000000000008781c */ /* 0x000fe60003f0f018 */
[----:B------:R-:W3:Y:S02]  /*5990*/  LDC.64 R4, c[0x0][0x8b0] ;  /* 0x00022c00ff047b82 */ /* 0x000ee40000000a00 */
[----:B------:R-:W4:Y:S01]  /*59a0*/  @UP1 LDCU.64 UR4, c[0x0][0x888] ;  /* 0x00011100ff0417ac */ /* 0x000f220008000a00 */
[----:B--2---:R-:W-:Y:S04]  /*59b0*/  ISETP.NE.U32.AND P3, PT, R6, RZ, PT ;  /* 0x000000ff0600720c */ /* 0x004fe80003f65070 */
[----:B------:R-:W-:Y:S01]  /*59c0*/  ISETP.NE.AND.EX P3, PT, R7, RZ, PT, P3 ;  /* 0x000000ff0700720c */ /* 0x000fe20003f65330 */
[----:B----4-:R-:W-:Y:S01]  /*59d0*/  @UP1 UISETP.NE.U32.AND UP0, UPT, UR4, URZ, UPT ;  /* 0x000000ff0400128c */ /* 0x010fe2000bf05070 */
[----:B---3--:R-:W-:Y:S02]  /*59e0*/  ISETP.NE.U32.AND P4, PT, R4, RZ, PT ;  /* 0x000000ff0400720c */ /* 0x008fe40003f85070 */
[----:B------:R-:W-:Y:S01]  /*59f0*/  @P0 PLOP3.LUT P1, PT, P3, PT, PT, 0x80, 0x8 ;  /* 0x000000000008081c */ /* 0x000fe20001f2f070 */
[----:B------:R-:W-:Y:S01]  /*5a00*/  @UP1 UISETP.NE.AND.EX UP0, UPT, UR5, URZ, UPT, UP0 ;  /* 0x000000ff0500128c */ /* 0x000fe2000bf05300 */
[----:B------:R-:W-:Y:S03]  /*5a10*/  ISETP.NE.AND.EX P4, PT, R5, RZ, PT, P4 ;  /* 0x000000ff0500720c */ /* 0x000fe60003f85340 */
[----:B------:R-:W-:Y:S04]  /*5a20*/  @UP1 USEL UR4, URZ, 0xffffffff, UP0 ;  /* 0xffffffffff041887 */ /* 0x000fe80008000000 */
[----:B------:R-:W-:Y:S08]  /*5a30*/  @!P3 BRA `(.L_x_87) ;  /* 0x000000000030b947 */ /* 0x000ff00003800000 */
[----:B------:R-:W-:Y:S01]  /*5a40*/  ISETP.NE.U32.AND P2, PT, R232, RZ, PT ;  /* 0x000000ffe800720c */ /* 0x000fe20003f45070 */
[----:B------:R-:W2:Y:S01]  /*5a50*/  LDCU.64 UR6, c[0x0][0x358] ;  /* 0x00006b00ff0677ac */ /* 0x000ea20008000a00 */
[----:B-1----:R-:W-:Y:S02]  /*5a60*/  HFMA2 R0, -RZ, RZ, 0, 5.9604644775390625e-08 ;  /* 0x00000001ff007431 */ /* 0x002fe400000001ff */
[----:B------:R-:W-:Y:S01]  /*5a70*/  IMAD.MOV.U32 R234, RZ, RZ, 0x1 ;  /* 0x00000001ffea7424 */ /* 0x000fe200078e00ff */
[----:B------:R-:W-:Y:S11]  /*5a80*/  ISETP.NE.AND.EX P2, PT, R233, RZ, PT, P2 ;  /* 0x000000ffe900720c */ /* 0x000ff60003f45320 */
[----:B------:R-:W-:Y:S02]  /*5a90*/  @!UPT UIADD3 URZ, UPT, UPT, URZ, URZ, URZ ;  /* 0x000000fffffff290 */ /* 0x000fe4000fffe0ff */
[----:B------:R-:W1:Y:S01]  /*5aa0*/  @P2 LDC.64 R8, c[0x0][0x888] ;  /* 0x00022200ff082b82 */ /* 0x000e620000000a00 */
[----:B------:R-:W-:Y:S01]  /*5ab0*/  @P2 IMAD R6, R6, UR36, RZ ;  /* 0x0000002406062c24 */ /* 0x000fe2000f8e02ff */
[----:B------:R-:W-:Y:S03]  /*5ac0*/  @!P2 PRMT R234, R0, 0x7610, R234 ;  /* 0x0000761000eaa816 */ /* 0x000fe600000000ea */
[----:B-1----:R-:W-:Y:S05]  /*5ad0*/  @P2 IMAD.WIDE R8, R6, 0x4, R8 ;  /* 0x0000000406082825 */ /* 0x002fea00078e0208 */
[----:B--2--5:R2:W5:Y:S02]  /*5ae0*/  @P2 LDG.E R123, desc[UR6][R8.64] ;  /* 0x00000006087b2981 */ /* 0x024564000c1e1900 */
[----:B--2---:R-:W3:Y:S02]  /*5af0*/  @!P2 LDC R123, c[0x0][0x880] ;  /* 0x00022000ff7bab82 */ /* 0x004ee40000000800 */
.L_x_87:
[----:B------:R-:W-:Y:S05]  /*5b00*/  @!P4 BRA `(.L_x_88) ;  /* 0x000000000028c947 */ /* 0x000fea0003800000 */
[----:B------:R-:W2:Y:S01]  /*5b10*/  LDC.64 R6, c[0x0][0x8a8] ;  /* 0x00022a00ff067b82 */ /* 0x000ea20000000a00 */
[----:B------:R-:W4:Y:S01]  /*5b20*/  LDCU.64 UR6, c[0x0][0x358] ;  /* 0x00006b00ff0677ac */ /* 0x000f220008000a00 */
[----:B--2---:R-:W-:Y:S04]  /*5b30*/  ISETP.NE.U32.AND P2, PT, R6, RZ, PT ;  /* 0x000000ff0600720c */ /* 0x004fe80003f45070 */
[----:B------:R-:W-:Y:S11]  /*5b40*/  ISETP.NE.AND.EX P2, PT, R7, RZ, PT, P2 ;  /* 0x000000ff0700720c */ /* 0x000ff60003f45320 */
[----:B------:R-:W-:Y:S02]  /*5b50*/  @!UPT UIADD3 URZ, UPT, UPT, URZ, URZ, URZ ;  /* 0x000000fffffff290 */ /* 0x000fe4000fffe0ff */
[----:B------:R-:W2:Y:S01]  /*5b60*/  @P2 LDC.64 R6, c[0x0][0x8a8] ;  /* 0x00022a00ff062b82 */ /* 0x000ea20000000a00 */
[----:B------:R-:W-:Y:S04]  /*5b70*/  @P2 IMAD R4, R4, UR36, RZ ;  /* 0x0000002404042c24 */ /* 0x000fe8000f8e02ff */
[----:B--2---:R-:W-:Y:S05]  /*5b80*/  @P2 IMAD.WIDE R6, R4, 0x4, R6 ;  /* 0x0000000404062825 */ /* 0x004fea00078e0206 */
[----:B----45:R2:W5:Y:S02]  /*5b90*/  @P2 LDG.E R121, desc[UR6][R6.64] ;  /* 0x0000000606792981 */ /* 0x030564000c1e1900 */
[----:B--2---:R-:W4:Y:S02]  /*5ba0*/  @!P2 LDC R121, c[0x0][0x8a0] ;  /* 0x00022800ff79ab82 */ /* 0x004f240000000800 */
.L_x_88:
[----:B---3-5:R-:W-:Y:S01]  /*5bb0*/  @P0 FSETP.NEU.AND P4, PT, R123, RZ, PT ;  /* 0x000000ff7b00020b */ /* 0x028fe20003f8d000 */
[----:B-1----:R-:W-:Y:S01]  /*5bc0*/  IMAD.U32 R0, RZ, RZ, UR4 ;  /* 0x00000004ff007e24 */ /* 0x002fe2000f8e00ff */
[----:B------:R-:W-:Y:S01]  /*5bd0*/  @P0 LOP3.LUT P2, RZ, R234, 0xff, RZ, 0xc0, !PT ;  /* 0x000000ffeaff0812 */ /* 0x000fe2000784c0ff */
[----:B------:R-:W-:Y:S01]  /*5be0*/  BSSY B1, `(.L_x_89) ;  /* 0x000007f000017945 */ /* 0x000fe20003800000 */
[----:B------:R-:W-:Y:S02]  /*5bf0*/  @P0 SEL R3, RZ, 0xffffffff, P4 ;  /* 0xffffffffff030807 */ /* 0x000fe40002000000 */
[----:B------:R-:W-:Y:S02]  /*5c00*/  CS2R R230, SRZ ;  /* 0x0000000000e67805 */ /* 0x000fe4000001ff00 */
[----:B------:R-:W-:Y:S02]  /*5c10*/  LEA R17, R120, UR43, 0x3 ;  /* 0x0000002b78117c11 */ /* 0x000fe4000f8e18ff */
[----:B------:R-:W-:Y:S02]  /*5c20*/  CS2R R228, SRZ ;  /* 0x0000000000e47805 */ /* 0x000fe4000001ff00 */
[----:B------:R-:W-:Y:S01]  /*5c30*/  @P1 SEL R3, R0, R3, !P2 ;  /* 0x0000000300031207 */ /* 0x000fe20005000000 */
[----:B------:R-:W-:Y:S01]  /*5c40*/  IMAD.U32 R0, RZ, RZ, UR44 ;  /* 0x0000002cff007e24 */ /* 0x000fe2000f8e00ff */
[----:B------:R-:W-:Y:S02]  /*5c50*/  PLOP3.LUT P5, PT, PT, PT, PT, 0x8, 0x80 ;  /* 0x000000000080781c */ /* 0x000fe40003fae170 */
[----:B------:R-:W-:Y:S02]  /*5c60*/  CS2R R222, SRZ ;  /* 0x0000000000de7805 */ /* 0x000fe4000001ff00 */
[----:B------:R-:W-:Y:S02]  /*5c70*/  @P0 LOP3.LUT R3, R3, 0x1, RZ, 0xc0, !PT ;  /* 0x0000000103030812 */ /* 0x000fe400078ec0ff */
[----:B------:R-:W-:Y:S02]  /*5c80*/  CS2R R220, SRZ ;  /* 0x0000000000dc7805 */ /* 0x000fe4000001ff00 */
[----:B------:R-:W-:Y:S02]  /*5c90*/  LEA R0, R0, UR43, 0x3 ;  /* 0x0000002b00007c11 */ /* 0x000fe4000f8e18ff */
[----:B------:R-:W-:Y:S02]  /*5ca0*/  CS2R R214, SRZ ;  /* 0x0000000000d67805 */ /* 0x000fe4000001ff00 */
[----:B------:R-:W-:Y:S01]  /*5cb0*/  ISETP.NE.U32.OR P6, PT, R3, 0x1, !P0 ;  /* 0x000000010300780c */ /* 0x000fe200047c5470 */
[----:B------:R-:W-:Y:S01]  /*5cc0*/  IMAD.U32 R3, RZ, RZ, UR48 ;  /* 0x00000030ff037e24 */ /* 0x000fe2000f8e00ff */
[----:B------:R-:W-:Y:S02]  /*5cd0*/  CS2R R212, SRZ ;  /* 0x0000000000d47805 */ /* 0x000fe4000001ff00 */
[----:B------:R-:W-:Y:S02]  /*5ce0*/  CS2R R206, SRZ ;  /* 0x0000000000ce7805 */ /* 0x000fe4000001ff00 */
[----:B------:R-:W-:Y:S02]  /*5cf0*/  P2R R240, PR, RZ, 0x40 ;  /* 0x00000040fff07803 */ /* 0x000fe40000000000 */
[----:B------:R-:W-:Y:S02]  /*5d00*/  CS2R R204, SRZ ;  /* 0x0000000000cc7805 */ /* 0x000fe4000001ff00 */
[----:B------:R-:W-:Y:S02]  /*5d10*/  LOP3.LUT R3, R3, 0x1, RZ, 0x3c, !PT ;  /* 0x0000000103037812 */ /* 0x000fe400078e3cff */
[----:B------:R-:W-:Y:S02]  /*5d20*/  CS2R R198, SRZ ;  /* 0x0000000000c67805 */ /* 0x000fe4000001ff00 */
[----:B------:R-:W-:Y:S02]  /*5d30*/  CS2R R196, SRZ ;  /* 0x0000000000c47805 */ /* 0x000fe4000001ff00 */
[----:B------:R-:W-:Y:S02]  /*5d40*/  CS2R R190, SRZ ;  /* 0x0000000000be7805 */ /* 0x000fe4000001ff00 */
[----:B------:R-:W-:Y:S02]  /*5d50*/  CS2R R188, SRZ ;  /* 0x0000000000bc7805 */ /* 0x000fe4000001ff00 */
[----:B------:R-:W-:Y:S02]  /*5d60*/  CS2R R182, SRZ ;  /* 0x0000000000b67805 */ /* 0x000fe4000001ff00 */
[----:B------:R-:W-:Y:S02]  /*5d70*/  CS2R R180, SRZ ;  /* 0x0000000000b47805 */ /* 0x000fe4000001ff00 */
[----:B------:R-:W-:Y:S02]  /*5d80*/  @P6 SHF.L.U32 R4, R3, 0x1f, RZ ;  /* 0x0000001f03046819 */ /* 0x000fe400000006ff */
[----:B------:R-:W-:Y:S02]  /*5d90*/  CS2R R174, SRZ ;  /* 0x0000000000ae7805 */ /* 0x000fe4000001ff00 */
[----:B------:R-:W-:Y:S02]  /*5da0*/  CS2R R172, SRZ ;  /* 0x0000000000ac7805 */ /* 0x000fe4000001ff00 */
[----:B------:R-:W-:Y:S01]  /*5db0*/  CS2R R166, SRZ ;  /* 0x0000000000a67805 */ /* 0x000fe2000001ff00 */
[----:B------:R1:W2:Y:S01]  /*5dc0*/  @P6 SYNCS.PHASECHK.TRANS64.TRYWAIT P0, [R0+URZ+0x20], R4 ;  /* 0x00002004000065a7 */ /* 0x0002a200080011ff */
[----:B------:R-:W-:Y:S02]  /*5dd0*/  CS2R R164, SRZ ;  /* 0x0000000000a47805 */ /* 0x000fe4000001ff00 */
        /* <DEDUP_REMOVED lines=10> */
[----:B-1----:R-:W-:Y:S04]  /*5e80*/  SHF.L.U32 R4, R239, 0x1f, RZ ;  /* 0x0000001fef047819 */ /* 0x002fe800000006ff */
[----:B------:R1:W3:Y:S01]  /*5e90*/  SYNCS.PHASECHK.TRANS64.TRYWAIT P4, [R17+URZ+0x70], R4 ;  /* 0x00007004110075a7 */ /* 0x0002e200080811ff */
[----:B--2---:R-:W-:Y:S01]  /*5ea0*/  @P6 PLOP3.LUT P5, PT, P0, PT, PT, 0x8, 0x80 ;  /* 0x000000000080681c */ /* 0x004fe200007ae170 */
[----:B------:R-:W-:Y:S01]  /*5eb0*/  @!UPT UIADD3 URZ, UPT, UPT, URZ, URZ, URZ ;  /* 0x000000fffffff290 */ /* 0x000fe2000fffe0ff */
[----:B-1----:R-:W-:Y:S11]  /*5ec0*/  @!P6 BRA `(.L_x_90) ;  /* 0x000000040040e947 */ /* 0x002ff60003800000 */
[----:B------:R-:W-:Y:S01]  /*5ed0*/  ISETP.NE.U32.AND P0, PT, RZ, UR58, PT ;  /* 0x0000003aff007c0c */ /* 0x000fe2000bf05070 */
[----:B------:R-:W-:Y:S01]  /*5ee0*/  BSSY B0, `(.L_x_91) ;  /* 0x000001b000007945 */ /* 0x000fe20003800000 */
[----:B------:R-:W-:Y:S02]  /*5ef0*/  FSETP.NEU.AND P2, PT, R123, RZ, PT ;  /* 0x000000ff7b00720b */ /* 0x000fe40003f4d000 */
[----:B------:R-:W-:Y:S02]  /*5f00*/  ISETP.NE.AND.EX P0, PT, RZ, UR59, PT, P0 ;  /* 0x0000003bff007c0c */ /* 0x000fe4000bf05300 */
[----:B------:R-:W-:Y:S02]  /*5f10*/  LOP3.LUT P1, RZ, R234, 0xff, RZ, 0xc0, !PT ;  /* 0x000000ffeaff7812 */ /* 0x000fe4000782c0ff */
[----:B------:R-:W-:Y:S02]  /*5f20*/  SEL R5, RZ, 0xffffffff, P2 ;  /* 0xffffffffff057807 */ /* 0x000fe40001000000 */
[----:B------:R-:W-:Y:S04]  /*5f30*/  SEL R6, RZ, 0xffffffff, P0 ;  /* 0xffffffffff067807 */ /* 0x000fe80000000000 */
[----:B------:R-:W-:Y:S04]  /*5f40*/  @P3 SEL R5, R6, R5, !P1 ;  /* 0x0000000506053207 */ /* 0x000fe80004800000 */
[----:B------:R-:W-:Y:S04]  /*5f50*/  LOP3.LUT R5, R5, 0x1, RZ, 0xc0, !PT ;  /* 0x0000000105057812 */ /* 0x000fe800078ec0ff */
[----:B------:R-:W-:Y:S11]  /*5f60*/  ISETP.NE.U32.AND P0, PT, R5, 0x1, PT ;  /* 0x000000010500780c */ /* 0x000ff60003f05070 */
[----:B------:R-:W-:Y:S02]  /*5f70*/  @!UPT UIADD3 URZ, UPT, UPT, URZ, URZ, URZ ;  /* 0x000000fffffff290 */ /* 0x000fe4000fffe0ff */
[----:B------:R-:W1:Y:S02]  /*5f80*/  @P0 S2R R6, SR_TID.X ;  /* 0x0000000000060919 */ /* 0x000e640000002100 */
[----:B-1----:R-:W-:Y:S01]  /*5f90*/  @P0 SHF.R.U32.HI R7, RZ, 0x1, R6 ;  /* 0x00000001ff070819 */ /* 0x002fe20000011606 */
[C---:B------:R-:W-:Y:S02]  /*5fa0*/  @P0 IMAD.SHL.U32 R9, R6.reuse, 0x10, RZ ;  /* 0x0000001006090824 */ /* 0x040fe400078e00ff */
[C---:B------:R-:W-:Y:S02]  /*5fb0*/  @P0 IMAD.SHL.U32 R10, R6.reuse, 0x20, RZ ;  /* 0x00000020060a0824 */ /* 0x040fe400078e00ff */
[----:B------:R-:W-:Y:S01]  /*5fc0*/  @P0 IMAD.SHL.U32 R5, R6, 0x4, RZ ;  /* 0x0000000406050824 */ /* 0x000fe200078e00ff */
[----:B------:R-:W-:Y:S02]  /*5fd0*/  @P0 LOP3.LUT R9, R9, 0x600, RZ, 0xc0, !PT ;  /* 0x0000060009090812 */ /* 0x000fe400078ec0ff */
[----:B------:R-:W-:Y:S02]  /*5fe0*/  @P0 LOP3.LUT R8, R10, 0xc0, RZ, 0xc0, !PT ;  /* 0x000000c00a080812 */ /* 0x000fe400078ec0ff */
[--C-:B------:R-:W-:Y:S02]  /*5ff0*/  @P0 LOP3.LUT R9, R9, 0x20, R10.reuse, 0xf8, !PT ;  /* 0x0000002009090812 */ /* 0x100fe400078ef80a */
[----:B------:R-:W-:Y:S02]  /*6000*/  @P0 LOP3.LUT R7, R8, 0x8, R7, 0xf8, !PT ;  /* 0x0000000808070812 */ /* 0x000fe400078ef807 */
[----:B------:R-:W-:Y:S02]  /*6010*/  @P0 LOP3.LUT R9, R9, 0x100, R10, 0xf8, !PT ;  /* 0x0000010009090812 */ /* 0x000fe400078ef80a */
[----:B------:R-:W-:Y:S01]  /*6020*/  @P0 LOP3.LUT R5, R7, 0x18, R5, 0x78, !PT ;  /* 0x0000001807050812 */ /* 0x000fe200078e7805 */
[----:B------:R-:W-:Y:S03]  /*6030*/  IMAD.U32 R7, RZ, RZ, UR44 ;  /* 0x0000002cff077e24 */ /* 0x000fe6000f8e00ff */
[----:B------:R-:W-:Y:S01]  /*6040*/  @P0 LOP3.LUT R5, R9, R5, RZ, 0xfc, !PT ;  /* 0x0000000509050212 */ /* 0x000fe200078efcff */
[----:B------:R-:W-:Y:S06]  /*6050*/  @!P5 BRA `(.L_x_92) ;  /* 0x00000000000cd947 */ /* 0x000fec0003800000 */
[----:B------:R-:W-:Y:S04]  /*6060*/  SHF.L.U32 R3, R3, 0x1f, RZ ;  /* 0x0000001f03037819 */ /* 0x000fe800000006ff */
[----:B------:R-:W1:Y:S02]  /*6070*/  SYNCS.PHASECHK.TRANS64.TRYWAIT P1, [R0+URZ+0x20], R3 ;  /* 0x00002003000075a7 */ /* 0x000e6400080211ff */
[----:B-1----:R-:W-:Y:S05]  /*6080*/  @!P1 BRA `(.L_x_93) ;  /* 0x0000003400c89947 */ /* 0x002fea0003800000 */
.L_x_92:
[----:B------:R-:W-:Y:S05]  /*6090*/  BSYNC B0 ;  /* 0x0000000000007941 */ /* 0x000fea0003800000 */
.L_x_91:
[----:B------:R-:W-:Y:S01]  /*60a0*/  @P0 LOP3.LUT P2, RZ, R6, 0x4, RZ, 0xc0, !PT ;  /* 0x0000000406ff0812 */ /* 0x000fe2000784c0ff */
[----:B------:R-:W-:Y:S01]  /*60b0*/  @P0 IMAD R5, R7, 0x3800, R5 ;  /* 0x0000380007050824 */ /* 0x000fe200078e0205 */
[----:B------:R-:W-:Y:S02]  /*60c0*/  PLOP3.LUT P1, PT, PT, PT, PT, 0x8, 0x80 ;  /* 0x000000000080781c */ /* 0x000fe40003f2e170 */
[----:B------:R-:W-:Y:S02]  /*60d0*/  CS2R R130, SRZ ;  /* 0x0000000000827805 */ /* 0x000fe4000001ff00 */
[----:B------:R-:W-:Y:S02]  /*60e0*/  @P0 PLOP3.LUT P1, PT, P2, PT, PT, 0x80, 0x8 ;  /* 0x000000000008081c */ /* 0x000fe4000172f070 */
[----:B------:R-:W-:Y:S02]  /*60f0*/  CS2R R128, SRZ ;  /* 0x0000000000807805 */ /* 0x000fe4000001ff00 */
[----:B------:R-:W-:Y:S02]  /*6100*/  @P0 LEA R5, R5, UR43, 0x1 ;  /* 0x0000002b05050c11 */ /* 0x000fe4000f8e08ff */
        /* <DEDUP_REMOVED lines=23> */
[----:B------:R-:W-:Y:S01]  /*6280*/  CS2R R212, SRZ ;  /* 0x0000000000d47805 */ /* 0x000fe2000001ff00 */
[----:B------:R-:W-:Y:S01]  /*6290*/  IMAD.MOV.U32 R230, RZ, RZ, RZ ;  /* 0x000000ffffe67224 */ /* 0x000fe200078e00ff */
[----:B------:R-:W-:Y:S01]  /*62a0*/  CS2R R228, SRZ ;  /* 0x0000000000e47805 */ /* 0x000fe2000001ff00 */
[----:B------:R-:W-:Y:S05]  /*62b0*/  @P0 WARPSYNC.ALL ;  /* 0x0000000000000948 */ /* 0x000fea0003800000 */
[----:B------:R2:W2:Y:S01]  /*62c0*/  @P0 LDSM.16.M88.4 R128, [R5+0x200] ;  /* 0x000200000580083b */ /* 0x0004a20000000200 */
[C---:B-1----:R-:W-:Y:S02]  /*62d0*/  @P0 VIADD R3, R5.reuse, 0x200 ;  /* 0x0000020005030836 */ /* 0x042fe40000000000 */
[----:B------:R-:W-:Y:S01]  /*62e0*/  @P0 VIADD R0, R5, 0x220 ;  /* 0x0000022005000836 */ /* 0x000fe20000000000 */
[----:B------:R1:W1:Y:S01]  /*62f0*/  @P0 LDSM.16.M88.4 R140, [R5+0x1200] ;  /* 0x00120000058c083b */ /* 0x0002620000000200 */
[----:B------:R-:W-:Y:S03]  /*6300*/  @P1 VIADD R0, R3, 0xffffffe0 ;  /* 0xffffffe003001836 */ /* 0x000fe60000000000 */
[----:B------:R1:W1:Y:S04]  /*6310*/  @P0 LDSM.16.M88.4 R156, [R5+0x2200] ;  /* 0x00220000059c083b */ /* 0x0002680000000200 */
[----:B------:R1:W1:Y:S04]  /*6320*/  @P0 LDSM.16.M88.4 R172, [R5+0x3200] ;  /* 0x0032000005ac083b */ /* 0x0002680000000200 */
[----:B------:R1:W1:Y:S04]  /*6330*/  @P0 LDSM.16.M88.4 R188, [R5+0x4200] ;  /* 0x0042000005bc083b */ /* 0x0002680000000200 */
[----:B------:R1:W1:Y:S04]  /*6340*/  @P0 LDSM.16.M88.4 R204, [R5+0x5200] ;  /* 0x0052000005cc083b */ /* 0x0002680000000200 */
[----:B------:R1:W1:Y:S04]  /*6350*/  @P0 LDSM.16.M88.4 R220, [R5+0x6200] ;  /* 0x0062000005dc083b */ /* 0x0002680000000200 */
[----:B------:R1:W1:Y:S04]  /*6360*/  @P0 LDSM.16.M88.4 R132, [R0] ;  /* 0x000000000084083b */ /* 0x0002680000000200 */
[----:B------:R1:W1:Y:S04]  /*6370*/  @P0 LDSM.16.M88.4 R148, [R0+0x1000] ;  /* 0x001000000094083b */ /* 0x0002680000000200 */
[----:B------:R1:W1:Y:S04]  /*6380*/  @P0 LDSM.16.M88.4 R164, [R0+0x2000] ;  /* 0x0020000000a4083b */ /* 0x0002680000000200 */
[----:B------:R1:W1:Y:S04]  /*6390*/  @P0 LDSM.16.M88.4 R180, [R0+0x3000] ;  /* 0x0030000000b4083b */ /* 0x0002680000000200 */
[----:B------:R1:W1:Y:S04]  /*63a0*/  @P0 LDSM.16.M88.4 R196, [R0+0x4000] ;  /* 0x0040000000c4083b */ /* 0x0002680000000200 */
[----:B------:R1:W1:Y:S04]  /*63b0*/  @P0 LDSM.16.M88.4 R212, [R0+0x5000] ;  /* 0x0050000000d4083b */ /* 0x0002680000000200 */
[----:B--2---:R1:W1:Y:S02]  /*63c0*/  @P0 LDSM.16.M88.4 R228, [R0+0x6000] ;  /* 0x0060000000e4083b */ /* 0x0042640000000200 */
.L_x_90:
[----:B------:R-:W-:Y:S05]  /*63d0*/  BSYNC B1 ;  /* 0x0000000000017941 */ /* 0x000fea0003800000 */
.L_x_89:
[----:B-1----:R-:W-:Y:S04]  /*63e0*/  LEA.HI R0, R120, R120, RZ, 0x1 ;  /* 0x0000007878007211 */ /* 0x002fe800078f08ff */
[----:B------:R-:W-:Y:S02]  /*63f0*/  SHF.R.U32.HI R3, RZ, 0x1, R0 ;  /* 0x00000001ff037819 */ /* 0x000fe40000011600 */
[----:B------:R-:W-:Y:S03]  /*6400*/  LOP3.LUT R0, R0, 0xffe, RZ, 0xc0, !PT ;  /* 0x00000ffe00007812 */ /* 0x000fe600078ec0ff */
[----:B------:R-:W-:Y:S02]  /*6410*/  IMAD R3, R3, 0xe0, R2 ;  /* 0x000000e003037824 */ /* 0x000fe400078e0202 */
[----:B------:R-:W-:Y:S04]  /*6420*/  IMAD.IADD R0, R120, 0x1, -R0 ;  /* 0x0000000178007824 */ /* 0x000fe800078e0a00 */
[----:B------:R-:W-:Y:S05]  /*6430*/  IMAD R16, R0, 0x100000, R3 ;  /* 0x0010000000107824 */ /* 0x000fea00078e0203 */
[----:B------:R-:W-:Y:S04]  /*6440*/  SHF.R.U32.HI R0, RZ, 0x15, R16 ;  /* 0x00000015ff007819 */ /* 0x000fe80000011610 */
[----:B------:R-:W-:Y:S01]  /*6450*/  LOP3.LUT P0, RZ, R0, 0x3, R235, 0x48, !PT ;  /* 0x0000000300ff7812 */ /* 0x000fe200078048eb */
[----:B------:R-:W-:Y:S01]  /*6460*/  @!UPT UIADD3 URZ, UPT, UPT, URZ, URZ, URZ ;  /* 0x000000fffffff290 */ /* 0x000fe2000fffe0ff */
[----:B---3--:R-:W-:Y:S11]  /*6470*/  @P4 BRA `(.L_x_94) ;  /* 0x0000000000084947 */ /* 0x008ff60003800000 */
[----:B------:R-:W1:Y:S02]  /*6480*/  SYNCS.PHASECHK.TRANS64.TRYWAIT P1, [R17+URZ+0x70], R4 ;  /* 0x00007004110075a7 */ /* 0x000e6400080211ff */
[----:B-1----:R-:W-:Y:S05]  /*6490*/  @!P1 BRA `(.L_x_95) ;  /* 0x0000003000d89947 */ /* 0x002fea0003800000 */
.L_x_94:
[----:B------:R-:W-:Y:S05]  /*64a0*/  @!P0 BRA `(.L_x_96) ;  /* 0x0000000000408947 */ /* 0x000fea0003800000 */
[----:B------:R-:W2:Y:S01]  /*64b0*/  LDCU.64 UR8, c[0x4][0x70] ;  /* 0x01000e00ff0877ac */ /* 0x000ea20008000a00 */
[----:B------:R-:W-:Y:S01]  /*64c0*/  MOV R15, 0x0 ;  /* 0x00000000000f7802 */ /* 0x000fe20000000f00 */
[----:B------:R-:W-:Y:S02]  /*64d0*/  HFMA2 R12, -RZ, RZ, 0, 5.9604644775390625e-08 ;  /* 0x00000001ff0c7431 */ /* 0x000fe400000001ff */
[----:B------:R-:W-:Y:S02]  /*64e0*/  IMAD.MOV.U32 R8, RZ, RZ, 0x192 ;  /* 0x00000192ff087424 */ /* 0x000fe400078e00ff */
[----:B------:R-:W-:Y:S01]  /*64f0*/  IMAD.MOV.U32 R13, RZ, RZ, RZ ;  /* 0x000000ffff0d7224 */ /* 0x000fe200078e00ff */
[----:B------:R-:W3:Y:S01]  /*6500*/  LDCU.64 UR6, c[0x4][0x78] ;  /* 0x01000f00ff0677ac */ /* 0x000ee20008000a00 */
[----:B------:R-:W4:Y:S01]  /*6510*/  LDC.64 R14, c[0x4][R15] ;  /* 0x010000000f0e7b82 */ /* 0x000f220000000a00 */
[----:B------:R-:W5:Y:S01]  /*6520*/  LDCU.64 UR4, c[0x4][0x10] ;  /* 0x01000200ff0477ac */ /* 0x000f620008000a00 */
[----:B--2---:R-:W-:Y:S01]  /*6530*/  MOV R5, UR9 ;  /* 0x0000000900057c02 */ /* 0x004fe20008000f00 */
[----:B-1----:R-:W-:Y:S01]  /*6540*/  IMAD.U32 R4, RZ, RZ, UR8 ;  /* 0x00000008ff047e24 */ /* 0x002fe2000f8e00ff */
[----:B---3--:R-:W-:Y:S01]  /*6550*/  MOV R7, UR7 ;  /* 0x0000000700077c02 */ /* 0x008fe20008000f00 */
[----:B------:R-:W-:Y:S01]  /*6560*/  IMAD.U32 R6, RZ, RZ, UR6 ;  /* 0x00000006ff067e24 */ /* 0x000fe2000f8e00ff */
[----:B-----5:R-:W-:Y:S01]  /*6570*/  MOV R11, UR5 ;  /* 0x00000005000b7c02 */ /* 0x020fe20008000f00 */
[----:B------:R-:W-:Y:S02]  /*6580*/  IMAD.U32 R10, RZ, RZ, UR4 ;  /* 0x00000004ff0a7e24 */ /* 0x000fe4000f8e00ff */
[----:B------:R-:W-:Y:S07]  /*6590*/  LEPC R20, `(.L_x_96) ;  /* 0x000000001014794e */ /* 0x000fee0000000000 */
[----:B----4-:R-:W-:Y:S05]  /*65a0*/  CALL.ABS.NOINC R14 ;  /* 0x000000000e007343 */ /* 0x010fea0003c00000 */
.L_x_96:
[----:B------:R-:W-:Y:S05]  /*65b0*/  WARPSYNC.ALL ;  /* 0x0000000000007948 */ /* 0x000fea0003800000 */
[C---:B------:R-:W-:Y:S01]  /*65c0*/  R2UR UR4, R16.reuse ;  /* 0x00000000100472ca */ /* 0x040fe200000e0000 */
[----:B------:R-:W-:Y:S05]  /*65d0*/  VIADD R0, R16, 0x20 ;  /* 0x0000002010007836 */ /* 0x000fea0000000000 */
[----:B------:R-:W-:Y:S04]  /*65e0*/  SHF.R.U32.HI R0, RZ, 0x15, R0 ;  /* 0x00000015ff007819 */ /* 0x000fe80000011600 */
[----:B------:R-:W-:Y:S03]  /*65f0*/  LOP3.LUT P0, RZ, R0, 0x3, R235, 0x48, !PT ;  /* 0x0000000300ff7812 */ /* 0x000fe600078048eb */
[----:B------:R-:W2:Y:S10]  /*6600*/  LDTM.16dp256bit.x4 R104, tmem[UR4] ;  /* 0x00000004006879ee */ /* 0x000eb40008120000 */
[----:B--2---:R-:W-:Y:S05]  /*6610*/  @!P0 BRA `(.L_x_97) ;  /* 0x0000000000408947 */ /* 0x004fea0003800000 */
        /* <DEDUP_REMOVED lines=16> */
.L_x_97:
[----:B------:R-:W-:Y:S05]  /*6720*/  WARPSYNC.ALL ;  /* 0x0000000000007948 */ /* 0x000fea0003800000 */
[C---:B------:R-:W-:Y:S01]  /*6730*/  R2UR UR4, R16.reuse ;  /* 0x00000000100472ca */ /* 0x040fe200000e0000 */
[----:B------:R-:W-:Y:S05]  /*6740*/  VIADD R0, R16, 0x40 ;  /* 0x0000004010007836 */ /* 0x000fea0000000000 */
[----:B------:R-:W-:Y:S04]  /*6750*/  SHF.R.U32.HI R0, RZ, 0x15, R0 ;  /* 0x00000015ff007819 */ /* 0x000fe80000011600 */
[----:B------:R-:W-:Y:S03]  /*6760*/  LOP3.LUT P0, RZ, R0, 0x3, R235, 0x48, !PT ;  /* 0x0000000300ff7812 */ /* 0x000fe600078048eb */
[----:B------:R-:W2:Y:S10]  /*6770*/  LDTM.16dp256bit.x4 R88, tmem[UR4+0x20] ;  /* 0x00002004005879ee */ /* 0x000eb40008120000 */
        /* <DEDUP_REMOVED lines=17> */
.L_x_98:
        /* <DEDUP_REMOVED lines=23> */
.L_x_99:
        /* <DEDUP_REMOVED lines=23> */
.L_x_100:
        /* <DEDUP_REMOVED lines=23> */
.L_x_101:
        /* <DEDUP_REMOVED lines=23> */
.L_x_102:
[----:B-1----:R-:W1:Y:S01]  /*6e50*/  S2R R4, SR_TID.X ;  /* 0x0000000000047919 */ /* 0x002e620000002100 */
[----:B------:R-:W-:Y:S05]  /*6e60*/  WARPSYNC.ALL ;  /* 0x0000000000007948 */ /* 0x000fea0003800000 */
[C---:B-1----:R-:W-:Y:S01]  /*6e70*/  LOP3.LUT P2, R0, R4.reuse, 0x60, RZ, 0xc0, !PT ;  /* 0x0000006004007812 */ /* 0x042fe2000784c0ff */
[----:B------:R-:W-:Y:S01]  /*6e80*/  HADD2.F32 R122, -RZ, R128.H0_H0 ;  /* 0x20000080ff7a7230 */ /* 0x000fe20000004100 */
[C---:B------:R-:W-:Y:S01]  /*6e90*/  SHF.L.U32 R242, R4.reuse, 0x5, RZ ;  /* 0x0000000504f27819 */ /* 0x040fe200000006ff */
[--C-:B------:R-:W-:Y:S01]  /*6ea0*/  HADD2.F32 R125, -RZ, R129.reuse.H0_H0 ;  /* 0x20000081ff7d7230 */ /* 0x100fe20000004100 */
[----:B------:R-:W-:Y:S01]  /*6eb0*/  SHF.L.U32 R218, R4, 0x4, RZ ;  /* 0x0000000404da7819 */ /* 0x000fe200000006ff */
[----:B------:R-:W-:Y:S01]  /*6ec0*/  HADD2.F32 R126, -RZ, R129.H1_H1 ;  /* 0x30000081ff7e7230 */ /* 0x000fe20000004100 */
[----:B------:R-:W-:Y:S01]  /*6ed0*/  SHF.R.U32.HI R241, RZ, 0x1, R4 ;  /* 0x00000001fff17819 */ /* 0x000fe20000011604 */
[----:B------:R-:W-:Y:S01]  /*6ee0*/  HADD2.F32 R127, -RZ, R130.H0_H0 ;  /* 0x20000082ff7f7230 */ /* 0x000fe20000004100 */
[----:B------:R-:W-:Y:S01]  /*6ef0*/  LOP3.LUT R5, R242, 0xc0, RZ, 0xc0, !PT ;  /* 0x000000c0f2057812 */ /* 0x000fe200078ec0ff */
[----:B------:R-:W-:Y:S01]  /*6f00*/  HADD2.F32 R124, -RZ, R128.H1_H1 ;  /* 0x30000080ff7c7230 */ /* 0x000fe20000004100 */
[----:B------:R-:W-:Y:S01]  /*6f10*/  R2UR UR4, R16 ;  /* 0x00000000100472ca */ /* 0x000fe200000e0000 */
[----:B----4-:R-:W-:Y:S01]  /*6f20*/  FMUL R3, R121, R105 ;  /* 0x0000006979037220 */ /* 0x010fe20000400000 */
[----:B------:R-:W-:Y:S01]  /*6f30*/  LOP3.LUT R241, R5, 0x8, R241, 0xf8, !PT ;  /* 0x0000000805f17812 */ /* 0x000fe200078ef8f1 */
[C---:B------:R-:W-:Y:S01]  /*6f40*/  FMUL R20, R121.reuse, R106 ;  /* 0x0000006a79147220 */ /* 0x040fe20000400000 */
[C---:B------:R-:W-:Y:S01]  /*6f50*/  SHF.L.U32 R224, R4.reuse, 0x2, RZ ;  /* 0x0000000204e07819 */ /* 0x040fe200000006ff */
[----:B------:R-:W-:Y:S01]  /*6f60*/  FMUL R21, R121, R107 ;  /* 0x0000006b79157220 */ /* 0x000fe20000400000 */
[----:B------:R-:W-:Y:S01]  /*6f70*/  R2UR UR5, R17 ;  /* 0x00000000110572ca */ /* 0x000fe200000e0000 */
[----:B------:R-:W-:Y:S01]  /*6f80*/  HADD2.F32 R128, -RZ, R130.H1_H1 ;  /* 0x30000082ff807230 */ /* 0x000fe20000004100 */
[----:B------:R-:W-:Y:S01]  /*6f90*/  LOP3.LUT P0, RZ, R4, 0x4, RZ, 0xc0, !PT ;  /* 0x0000000404ff7812 */ /* 0x000fe2000780c0ff */
[C---:B------:R-:W-:Y:S01]  /*6fa0*/  FMUL R22, R121.reuse, R108 ;  /* 0x0000006c79167220 */ /* 0x040fe20000400000 */
[--C-:B------:R-:W-:Y:S02]  /*6fb0*/  HADD2.F32 R129, -RZ, R131.reuse.H0_H0 ;  /* 0x20000083ff817230 */ /* 0x100fe40000004100 */
[C---:B------:R-:W-:Y:S01]  /*6fc0*/  FMUL R23, R121.reuse, R109 ;  /* 0x0000006d79177220 */ /* 0x040fe20000400000 */
[----:B------:R-:W-:Y:S01]  /*6fd0*/  HADD2.F32 R130, -RZ, R131.H1_H1 ;  /* 0x30000083ff827230 */ /* 0x000fe20000004100 */
[----:B------:R-:W1:Y:S01]  /*6fe0*/  LDTM.16dp256bit.x4 R4, tmem[UR4+0xc0] ;  /* 0x0000c004000479ee */ /* 0x000e620008120000 */
[----:B------:R-:W-:Y:S01]  /*6ff0*/  NOP ;  /* 0x0000000000007918 */ /* 0x000fe20000000000 */
[C---:B------:R-:W-:Y:S01]  /*7000*/  FMUL R108, R121.reuse, R114 ;  /* 0x00000072796c7220 */ /* 0x040fe20000400000 */
[C---:B------:R-:W-:Y:S01]  /*7010*/  FMUL R105, R121.reuse, R111 ;  /* 0x0000006f79697220 */ /* 0x040fe20000400000 */
[C---:B------:R-:W-:Y:S01]  /*7020*/  FMUL R109, R121.reuse, R115 ;  /* 0x00000073796d7220 */ /* 0x040fe20000400000 */
[--C-:B------:R-:W-:Y:S01]  /*7030*/  HADD2.F32 R114, -RZ, R132.reuse.H0_H0 ;  /* 0x20000084ff727230 */ /* 0x100fe20000004100 */
[----:B------:R-:W-:Y:S01]  /*7040*/  UIADD3 UR4, UPT, UPT, UR5, 0x90, URZ ;  /* 0x0000009005047890 */ /* 0x000fe2000fffe0ff */
[C---:B------:R-:W-:Y:S01]  /*7050*/  FMUL R106, R121.reuse, R112 ;  /* 0x00000070796a7220 */ /* 0x040fe20000400000 */
[----:B------:R-:W-:Y:S02]  /*7060*/  HADD2.F32 R115, -RZ, R132.H1_H1 ;  /* 0x30000084ff737230 */ /* 0x000fe40000004100 */
[C---:B------:R-:W-:Y:S01]  /*7070*/  FMUL R107, R121.reuse, R113 ;  /* 0x00000071796b7220 */ /* 0x040fe20000400000 */
[----:B------:R-:W-:Y:S01]  /*7080*/  UPRMT UR4, UR60, 0x654, UR4 ;  /* 0x000006543c047896 */ /* 0x000fe20008000004 */
[C---:B------:R-:W-:Y:S01]  /*7090*/  FMUL R111, R121.reuse, R117 ;  /* 0x00000075796f7220 */ /* 0x040fe20000400000 */
[C---:B------:R-:W-:Y:S01]  /*70a0*/  FMUL R112, R121.reuse, R118 ;  /* 0x0000007679707220 */ /* 0x040fe20000400000 */
[----:B------:R-:W-:Y:S02]  /*70b0*/  HADD2.F32 R117, -RZ, R133.H1_H1 ;  /* 0x30000085ff757230 */ /* 0x000fe40000004100 */
[C---:B------:R-:W-:Y:S01]  /*70c0*/  FMUL R113, R121.reuse, R119 ;  /* 0x0000007779717220 */ /* 0x040fe20000400000 */
[--C-:B------:R-:W-:Y:S02]  /*70d0*/  HADD2.F32 R118, -RZ, R134.reuse.H0_H0 ;  /* 0x20000086ff767230 */ /* 0x100fe40000004100 */
[C---:B------:R-:W-:Y:S01]  /*70e0*/  FMUL R88, R121.reuse, R88 ;  /* 0x0000005879587220 */ /* 0x040fe20000400000 */
[----:B------:R-:W-:Y:S02]  /*70f0*/  HADD2.F32 R119, -RZ, R134.H1_H1 ;  /* 0x30000086ff777230 */ /* 0x000fe40000004100 */
[C---:B------:R-:W-:Y:S01]  /*7100*/  FMUL R89, R121.reuse, R89 ;  /* 0x0000005979597220 */ /* 0x040fe20000400000 */
[----:B-1----:R-:W-:Y:S01]  /*7110*/  SYNCS.ARRIVE.TRANS64.RED.A1T0 RZ, [UR4], RZ ;  /* 0x000000ffffff79a7 */ /* 0x002fe20008100404 */
[--C-:B------:R-:W-:Y:S02]  /*7120*/  HADD2.F32 R131, -RZ, R135.reuse.H0_H0 ;  /* 0x20000087ff837230 */ /* 0x100fe40000004100 */
[C---:B------:R-:W-:Y:S01]  /*7130*/  FMUL R90, R121.reuse, R90 ;  /* 0x0000005a795a7220 */ /* 0x040fe20000400000 */
[----:B------:R-:W-:Y:S02]  /*7140*/  HADD2.F32 R132, -RZ, R135.H1_H1 ;  /* 0x30000087ff847230 */ /* 0x000fe40000004100 */
[C---:B------:R-:W-:Y:S01]  /*7150*/  FMUL R91, R121.reuse, R91 ;  /* 0x0000005b795b7220 */ /* 0x040fe20000400000 */
[----:B------:R-:W-:Y:S02]  /*7160*/  HADD2.F32 R134, -RZ, R140.H1_H1 ;  /* 0x3000008cff867230 */ /* 0x000fe40000004100 */
[C---:B------:R-:W-:Y:S01]  /*7170*/  FMUL R92, R121.reuse, R92 ;  /* 0x0000005c795c7220 */ /* 0x040fe20000400000 */
[--C-:B------:R-:W-:Y:S02]  /*7180*/  HADD2.F32 R135, -RZ, R141.reuse.H0_H0 ;  /* 0x2000008dff877230 */ /* 0x100fe40000004100 */
[C---:B------:R-:W-:Y:S01]  /*7190*/  FMUL R93, R121.reuse, R93 ;  /* 0x0000005d795d7220 */ /* 0x040fe20000400000 */
[----:B------:R-:W-:Y:S02]  /*71a0*/  HADD2.F32 R136, -RZ, R141.H1_H1 ;  /* 0x3000008dff887230 */ /* 0x000fe40000004100 */
[C---:B------:R-:W-:Y:S01]  /*71b0*/  FMUL R94, R121.reuse, R94 ;  /* 0x0000005e795e7220 */ /* 0x040fe20000400000 */
[--C-:B------:R-:W-:Y:S02]  /*71c0*/  HADD2.F32 R137, -RZ, R142.reuse.H0_H0 ;  /* 0x2000008eff897230 */ /* 0x100fe40000004100 */
[C---:B------:R-:W-:Y:S01]  /*71d0*/  FMUL R95, R121.reuse, R95 ;  /* 0x0000005f795f7220 */ /* 0x040fe20000400000 */
[----:B------:R-:W-:Y:S02]  /*71e0*/  HADD2.F32 R138, -RZ, R142.H1_H1 ;  /* 0x3000008eff8a7230 */ /* 0x000fe40000004100 */
[C---:B------:R-:W-:Y:S01]  /*71f0*/  FMUL R96, R121.reuse, R96 ;  /* 0x0000006079607220 */ /* 0x040fe20000400000 */
[----:B------:R-:W-:Y:S02]  /*7200*/  HADD2.F32 R139, -RZ, R143.H0_H0 ;  /* 0x2000008fff8b7230 */ /* 0x000fe40000004100 */
[C---:B------:R-:W-:Y:S01]  /*7210*/  FMUL R97, R121.reuse, R97 ;  /* 0x0000006179617220 */ /* 0x040fe20000400000 */
        /* <DEDUP_REMOVED lines=46> */
[----:B------:R-:W-:Y:S02]  /*7500*/  HADD2.F32 R179, -RZ, R183.H0_H0 ;  /* 0x200000b7ffb37230 */ /* 0x000fe40000004100 */
[C---:B------:R-:W-:Y:S01]  /*7510*/  FMUL R57, R121.reuse, R57 ;  /* 0x0000003979397220 */ /* 0x040fe20000400000 */
[----:B------:R-:W-:Y:S01]  /*7520*/  ISETP.NE.AND P1, PT, R0, RZ, PT ;  /* 0x000000ff0000720c */ /* 0x000fe20003f25270 */
[C---:B------:R-:W-:Y:S01]  /*7530*/  FMUL R0, R121.reuse, R104 ;  /* 0x0000006879007220 */ /* 0x040fe20000400000 */
[C---:B------:R-:W-:Y:S01]  /*7540*/  FMUL R104, R121.reuse, R110 ;  /* 0x0000006e79687220 */ /* 0x040fe20000400000 */
[----:B------:R-:W-:Y:S01]  /*7550*/  FMUL R110, R121, R116 ;  /* 0x00000074796e7220 */ /* 0x000fe20000400000 */
[----:B------:R-:W-:Y:S02]  /*7560*/  HADD2.F32 R116, -RZ, R133.H0_H0 ;  /* 0x20000085ff747230 */ /* 0x000fe40000004100 */
[C---:B------:R-:W-:Y:S01]  /*7570*/  FFMA R0, R123.reuse, R122, R0 ;  /* 0x0000007a7b007223 */ /* 0x040fe20000000000 */
[C---:B------:R-:W-:Y:S01]  /*7580*/  FFMA R3, R123.reuse, R124, R3 ;  /* 0x0000007c7b037223 */ /* 0x040fe20000000003 */
[C---:B------:R-:W-:Y:S01]  /*7590*/  FFMA R20, R123.reuse, R125, R20 ;  /* 0x0000007d7b147223 */ /* 0x040fe20000000014 */
[C---:B------:R-:W-:Y:S01]  /*75a0*/  FFMA R21, R123.reuse, R126, R21 ;  /* 0x0000007e7b157223 */ /* 0x040fe20000000015 */
[C---:B------:R-:W-:Y:S01]  /*75b0*/  FFMA R22, R123.reuse, R127, R22 ;  /* 0x0000007f7b167223 */ /* 0x040fe20000000016 */
[C---:B------:R-:W-:Y:S01]  /*75c0*/  FFMA R23, R123.reuse, R128, R23 ;  /* 0x000000807b177223 */ /* 0x040fe20000000017 */
[C---:B------:R-:W-:Y:S01]  /*75d0*/  FFMA R104, R123.reuse, R129, R104 ;  /* 0x000000817b687223 */ /* 0x040fe20000000068 */
[----:B------:R-:W-:Y:S01]  /*75e0*/  FFMA R105, R123, R130, R105 ;  /* 0x000000827b697223 */ /* 0x000fe20000000069 */
[----:B------:R-:W-:Y:S01]  /*75f0*/  F2FP.F16.F32.PACK_AB R125, R21, R20 ;  /* 0x00000014157d723e */ /* 0x000fe200000000ff */
[----:B------:R-:W-:Y:S01]  /*7600*/  FFMA R106, R123, R114, R106 ;  /* 0x000000727b6a7223 */ /* 0x000fe2000000006a */
[----:B------:R-:W-:Y:S01]  /*7610*/  F2FP.F16.F32.PACK_AB R126, R23, R22 ;  /* 0x00000016177e723e */ /* 0x000fe200000000ff */
[----:B------:R-:W-:Y:S01]  /*7620*/  FFMA R107, R123, R115, R107 ;  /* 0x000000737b6b7223 */ /* 0x000fe2000000006b */
[----:B------:R-:W-:Y:S01]  /*7630*/  F2FP.F16.F32.PACK_AB R127, R105, R104 ;  /* 0x00000068697f723e */ /* 0x000fe200000000ff */
[C---:B------:R-:W-:Y:S01]  /*7640*/  FFMA R108, R123.reuse, R116, R108 ;  /* 0x000000747b6c7223 */ /* 0x040fe2000000006c */
[C---:B------:R-:W-:Y:S01]  /*7650*/  FFMA R109, R123.reuse, R117, R109 ;  /* 0x000000757b6d7223 */ /* 0x040fe2000000006d */
[----:B------:R-:W-:Y:S01]  /*7660*/  FFMA R110, R123, R118, R110 ;  /* 0x000000767b6e7223 */ /* 0x000fe2000000006e */
[----:B------:R-:W-:Y:S01]  /*7670*/  HADD2.F32 R133, -RZ, R140.H0_H0 ;  /* 0x2000008cff857230 */ /* 0x000fe20000004100 */
[----:B------:R-:W-:Y:S01]  /*7680*/  F2FP.F16.F32.PACK_AB R20, R107, R106 ;  /* 0x0000006a6b14723e */ /* 0x000fe200000000ff */
[----:B------:R-:W-:Y:S01]  /*7690*/  FFMA R111, R123, R119, R111 ;  /* 0x000000777b6f7223 */ /* 0x000fe2000000006f */
[----:B------:R-:W-:Y:S01]  /*76a0*/  F2FP.F16.F32.PACK_AB R21, R109, R108 ;  /* 0x0000006c6d15723e */ /* 0x000fe200000000ff */
[C---:B------:R-:W-:Y:S01]  /*76b0*/  FFMA R112, R123.reuse, R131, R112 ;  /* 0x000000837b707223 */ /* 0x040fe20000000070 */
[C---:B------:R-:W-:Y:S01]  /*76c0*/  FFMA R113, R123.reuse, R132, R113 ;  /* 0x000000847b717223 */ /* 0x040fe20000000071 */
[----:B------:R-:W-:Y:S01]  /*76d0*/  FFMA R88, R123, R133, R88 ;  /* 0x000000857b587223 */ /* 0x000fe20000000058 */
[----:B------:R-:W-:Y:S01]  /*76e0*/  F2FP.F16.F32.PACK_AB R22, R111, R110 ;  /* 0x0000006e6f16723e */ /* 0x000fe200000000ff */
[C---:B------:R-:W-:Y:S01]  /*76f0*/  FFMA R89, R123.reuse, R134, R89 ;  /* 0x000000867b597223 */ /* 0x040fe20000000059 */
[----:B------:R-:W-:Y:S01]  /*7700*/  FFMA R90, R123, R135, R90 ;  /* 0x000000877b5a7223 */ /* 0x000fe2000000005a */
[----:B------:R-:W-:Y:S01]  /*7710*/  F2FP.F16.F32.PACK_AB R23, R113, R112 ;  /* 0x000000707117723e */ /* 0x000fe200000000ff */
[----:B------:R-:W-:Y:S01]  /*7720*/  FFMA R91, R123, R136, R91 ;  /* 0x000000887b5b7223 */ /* 0x000fe2000000005b */
[----:B------:R-:W-:Y:S01]  /*7730*/  HADD2.F32 R140, -RZ, R143.H1_H1 ;  /* 0x3000008fff8c7230 */ /* 0x000fe20000004100 */
[----:B------:R-:W-:Y:S01]  /*7740*/  F2FP.F16.F32.PACK_AB R88, R89, R88 ;  /* 0x000000585958723e */ /* 0x000fe200000000ff */
[C---:B------:R-:W-:Y:S01]  /*7750*/  FFMA R92, R123.reuse, R137, R92 ;  /* 0x000000897b5c7223 */ /* 0x040fe2000000005c */
[----:B------:R-:W-:Y:S01]  /*7760*/  FFMA R93, R123, R138, R93 ;  /* 0x0000008a7b5d7223 */ /* 0x000fe2000000005d */
[----:B------:R-:W-:Y:S01]  /*7770*/  F2FP.F16.F32.PACK_AB R89, R91, R90 ;  /* 0x0000005a5b59723e */ /* 0x000fe200000000ff */
[C---:B------:R-:W-:Y:S01]  /*7780*/  FFMA R94, R123.reuse, R139, R94 ;  /* 0x0000008b7b5e7223 */ /* 0x040fe2000000005e */
[----:B------:R-:W-:Y:S02]  /*7790*/  HADD2.F32 R143, -RZ, R149.H0_H0 ;  /* 0x20000095ff8f7230 */ /* 0x000fe40000004100 */
        /* <DEDUP_REMOVED lines=22> */
[----:B------:R-:W-:Y:S02]  /*7900*/  HADD2.F32 R180, -RZ, R183.H1_H1 ;  /* 0x300000b7ffb47230 */ /* 0x000fe40000004100 */
[----:B------:R-:W-:Y:S01]  /*7910*/  FFMA R76, R123, R153, R76 ;  /* 0x000000997b4c7223 */ /* 0x000fe2000000004c */
[--C-:B------:R-:W-:Y:S01]  /*7920*/  HADD2.F32 R183, -RZ, R189.reuse.H0_H0 ;  /* 0x200000bdffb77230 */ /* 0x100fe20000004100 */
[----:B------:R-:W-:Y:S01]  /*7930*/  F2FP.F16.F32.PACK_AB R73, R75, R74 ;  /* 0x0000004a4b49723e */ /* 0x000fe200000000ff */
[----:B------:R-:W-:Y:S02]  /*7940*/  HADD2.F32 R184, -RZ, R189.H1_H1 ;  /* 0x300000bdffb87230 */ /* 0x000fe40000004100 */
[C---:B------:R-:W-:Y:S01]  /*7950*/  FFMA R77, R123.reuse, R154, R77 ;  /* 0x0000009a7b4d7223 */ /* 0x040fe2000000004d */
[--C-:B------:R-:W-:Y:S02]  /*7960*/  HADD2.F32 R185, -RZ, R190.reuse.H0_H0 ;  /* 0x200000beffb97230 */ /* 0x100fe40000004100 */
[C---:B------:R-:W-:Y:S01]  /*7970*/  FFMA R78, R123.reuse, R155, R78 ;  /* 0x0000009b7b4e7223 */ /* 0x040fe2000000004e */
[----:B------:R-:W-:Y:S02]  /*7980*/  HADD2.F32 R186, -RZ, R190.H1_H1 ;  /* 0x300000beffba7230 */ /* 0x000fe40000004100 */
[----:B------:R-:W-:Y:S01]  /*7990*/  FFMA R79, R123, R156, R79 ;  /* 0x0000009c7b4f7223 */ /* 0x000fe2000000004f */
[--C-:B------:R-:W-:Y:S01]  /*79a0*/  HADD2.F32 R189, -RZ, R196.reuse.H0_H0 ;  /* 0x200000c4ffbd7230 */ /* 0x100fe20000004100 */
[----:B------:R-:W-:Y:S01]  /*79b0*/  LOP3.LUT R218, R218, 0x600, RZ, 0xc0, !PT ;  /* 0x00000600dada7812 */ /* 0x000fe200078ec0ff */
[----:B------:R-:W-:Y:S01]  /*79c0*/  HADD2.F32 R190, -RZ, R196.H1_H1 ;  /* 0x300000c4ffbe7230 */ /* 0x000fe20000004100 */
[----:B------:R-:W-:Y:S01]  /*79d0*/  F2FP.F16.F32.PACK_AB R74, R77, R76 ;  /* 0x0000004c4d4a723e */ /* 0x000fe200000000ff */
[----:B------:R-:W-:Y:S01]  /*79e0*/  HADD2.F32 R159, -RZ, R165.H0_H0 ;  /* 0x200000a5ff9f7230 */ /* 0x000fe20000004100 */
[----:B------:R-:W-:Y:S01]  /*79f0*/  F2FP.F16.F32.PACK_AB R75, R79, R78 ;  /* 0x0000004e4f4b723e */ /* 0x000fe200000000ff */
[--C-:B------:R-:W-:Y:S02]  /*7a00*/  HADD2.F32 R195, -RZ, R199.reuse.H0_H0 ;  /* 0x200000c7ffc37230 */ /* 0x100fe40000004100 */
[C---:B------:R-:W-:Y:S01]  /*7a10*/  FFMA R80, R123.reuse, R157, R80 ;  /* 0x0000009d7b507223 */ /* 0x040fe20000000050 */
[----:B------:R-:W-:Y:S02]  /*7a20*/  HADD2.F32 R196, -RZ, R199.H1_H1 ;  /* 0x300000c7ffc47230 */ /* 0x000fe40000004100 */
[C---:B------:R-:W-:Y:S01]  /*7a30*/  FFMA R81, R123.reuse, R158, R81 ;  /* 0x0000009e7b517223 */ /* 0x040fe20000000051 */
[----:B------:R-:W-:Y:S02]  /*7a40*/  HADD2.F32 R160, -RZ, R165.H1_H1 ;  /* 0x300000a5ffa07230 */ /* 0x000fe40000004100 */
[----:B------:R-:W-:Y:S01]  /*7a50*/  FFMA R82, R123, R159, R82 ;  /* 0x0000009f7b527223 */ /* 0x000fe20000000052 */
[--C-:B------:R-:W-:Y:S02]  /*7a60*/  HADD2.F32 R199, -RZ, R205.reuse.H0_H0 ;  /* 0x200000cdffc77230 */ /* 0x100fe40000004100 */
[----:B------:R-:W-:Y:S01]  /*7a70*/  FMUL R58, R121, R58 ;  /* 0x0000003a793a7220 */ /* 0x000fe20000400000 */
[----:B------:R-:W-:Y:S01]  /*7a80*/  HADD2.F32 R200, -RZ, R205.H1_H1 ;  /* 0x300000cdffc87230 */ /* 0x000fe20000004100 */
[----:B------:R-:W-:Y:S01]  /*7a90*/  F2FP.F16.F32.PACK_AB R80, R81, R80 ;  /* 0x000000505150723e */ /* 0x000fe200000000ff */
[--C-:B------:R-:W-:Y:S02]  /*7aa0*/  HADD2.F32 R201, -RZ, R206.reuse.H0_H0 ;  /* 0x200000ceffc97230 */ /* 0x100fe40000004100 */
[----:B------:R-:W-:Y:S01]  /*7ab0*/  FFMA R83, R123, R160, R83 ;  /* 0x000000a07b537223 */ /* 0x000fe20000000053 */
[----:B------:R-:W-:Y:S01]  /*7ac0*/  HADD2.F32 R202, -RZ, R206.H1_H1 ;  /* 0x300000ceffca7230 */ /* 0x000fe20000004100 */
[----:B------:R-:W-:Y:S01]  /*7ad0*/  LOP3.LUT R241, R241, 0x18, R224, 0x78, !PT ;  /* 0x00000018f1f17812 */ /* 0x000fe200078e78e0 */
[----:B------:R-:W-:Y:S02]  /*7ae0*/  HADD2.F32 R161, -RZ, R166.H0_H0 ;  /* 0x200000a6ffa17230 */ /* 0x000fe40000004100 */
[----:B------:R-:W-:Y:S01]  /*7af0*/  FMUL R59, R121, R59 ;  /* 0x0000003b793b7220 */ /* 0x000fe20000400000 */
[--C-:B------:R-:W-:Y:S01]  /*7b00*/  HADD2.F32 R205, -RZ, R212.reuse.H0_H0 ;  /* 0x200000d4ffcd7230 */ /* 0x100fe20000004100 */
[----:B------:R-:W-:Y:S01]  /*7b10*/  F2FP.F16.F32.PACK_AB R81, R83, R82 ;  /* 0x000000525351723e */ /* 0x000fe200000000ff */
[----:B------:R-:W-:Y:S02]  /*7b20*/  HADD2.F32 R206, -RZ, R212.H1_H1 ;  /* 0x300000d4ffce7230 */ /* 0x000fe40000004100 */
[----:B------:R-:W-:Y:S01]  /*7b30*/  FFMA R84, R123, R161, R84 ;  /* 0x000000a17b547223 */ /* 0x000fe20000000054 */
[----:B------:R-:W-:Y:S02]  /*7b40*/  HADD2.F32 R162, -RZ, R166.H1_H1 ;  /* 0x300000a6ffa27230 */ /* 0x000fe40000004100 */
[C---:B------:R-:W-:Y:S01]  /*7b50*/  FMUL R60, R121.reuse, R60 ;  /* 0x0000003c793c7220 */ /* 0x040fe20000400000 */
[--C-:B------:R-:W-:Y:S02]  /*7b60*/  HADD2.F32 R211, -RZ, R215.reuse.H0_H0 ;  /* 0x200000d7ffd37230 */ /* 0x100fe40000004100 */
[----:B------:R-:W-:Y:S01]  /*7b70*/  FMUL R61, R121, R61 ;  /* 0x0000003d793d7220 */ /* 0x000fe20000400000 */
[----:B------:R-:W-:Y:S02]  /*7b80*/  HADD2.F32 R212, -RZ, R215.H1_H1 ;  /* 0x300000d7ffd47230 */ /* 0x000fe40000004100 */
[C---:B------:R-:W-:Y:S01]  /*7b90*/  FFMA R85, R123.reuse, R162, R85 ;  /* 0x000000a27b557223 */ /* 0x040fe20000000055 */
[--C-:B------:R-:W-:Y:S02]  /*7ba0*/  HADD2.F32 R215, -RZ, R221.reuse.H0_H0 ;  /* 0x200000ddffd77230 */ /* 0x100fe40000004100 */
[----:B------:R-:W-:Y:S01]  /*7bb0*/  FFMA R86, R123, R163, R86 ;  /* 0x000000a37b567223 */ /* 0x000fe20000000056 */
[----:B------:R-:W-:Y:S01]  /*7bc0*/  HADD2.F32 R216, -RZ, R221.H1_H1 ;  /* 0x300000ddffd87230 */ /* 0x000fe20000004100 */
[--C-:B------:R-:W-:Y:S01]  /*7bd0*/  LOP3.LUT R221, R218, 0x20, R242.reuse, 0xf8, !PT ;  /* 0x00000020dadd7812 */ /* 0x100fe200078ef8f2 */
[--C-:B------:R-:W-:Y:S01]  /*7be0*/  HADD2.F32 R165, -RZ, R172.reuse.H0_H0 ;  /* 0x200000acffa57230 */ /* 0x100fe20000004100 */
[----:B------:R-:W-:Y:S01]  /*7bf0*/  F2FP.F16.F32.PACK_AB R82, R85, R84 ;  /* 0x000000545552723e */ /* 0x000fe200000000ff */
[----:B------:R-:W-:Y:S01]  /*7c00*/  HADD2.F32 R166, -RZ, R172.H1_H1 ;  /* 0x300000acffa67230 */ /* 0x000fe20000004100 */
[----:B------:R-:W-:Y:S01]  /*7c10*/  LOP3.LUT R242, R221, 0x100, R242, 0xf8, !PT ;  /* 0x00000100ddf27812 */ /* 0x000fe200078ef8f2 */
[C---:B------:R-:W-:Y:S01]  /*7c20*/  FFMA R87, R123.reuse, R164, R87 ;  /* 0x000000a47b577223 */ /* 0x040fe20000000057 */
[C---:B------:R-:W-:Y:S01]  /*7c30*/  FFMA R56, R123.reuse, R165, R56 ;  /* 0x000000a57b387223 */ /* 0x040fe20000000038 */
[--C-:B------:R-:W-:Y:S02]  /*7c40*/  HADD2.F32 R171, -RZ, R175.reuse.H0_H0 ;  /* 0x200000afffab7230 */ /* 0x100fe40000004100 */
[C---:B------:R-:W-:Y:S01]  /*7c50*/  FFMA R57, R123.reuse, R166, R57 ;  /* 0x000000a67b397223 */ /* 0x040fe20000000039 */
[----:B------:R-:W-:Y:S01]  /*7c60*/  LOP3.LUT R124, R242, R241, RZ, 0xfc, !PT ;  /* 0x000000f1f27c7212 */ /* 0x000fe200078efcff */
[----:B------:R-:W-:Y:S01]  /*7c70*/  FFMA R58, R123, R167, R58 ;  /* 0x000000a77b3a7223 */ /* 0x000fe2000000003a */
[----:B------:R-:W-:Y:S01]  /*7c80*/  F2FP.F16.F32.PACK_AB R83, R87, R86 ;  /* 0x000000565753723e */ /* 0x000fe200000000ff */
[----:B------:R-:W-:Y:S01]  /*7c90*/  FFMA R59, R123, R168, R59 ;  /* 0x000000a87b3b7223 */ /* 0x000fe2000000003b */
[----:B------:R-:W-:Y:S01]  /*7ca0*/  F2FP.F16.F32.PACK_AB R56, R57, R56 ;  /* 0x000000383938723e */ /* 0x000fe200000000ff */
[C---:B------:R-:W-:Y:S01]  /*7cb0*/  FFMA R60, R123.reuse, R169, R60 ;  /* 0x000000a97b3c7223 */ /* 0x040fe2000000003c */
[----:B------:R-:W-:Y:S01]  /*7cc0*/  FFMA R61, R123, R170, R61 ;  /* 0x000000aa7b3d7223 */ /* 0x000fe2000000003d */
[----:B------:R-:W-:Y:S01]  /*7cd0*/  HADD2.F32 R172, -RZ, R175.H1_H1 ;  /* 0x300000afffac7230 */ /* 0x000fe20000004100 */
[----:B------:R-:W-:Y:S01]  /*7ce0*/  F2FP.F16.F32.PACK_AB R57, R59, R58 ;  /* 0x0000003a3b39723e */ /* 0x000fe200000000ff */
[C---:B------:R-:W-:Y:S01]  /*7cf0*/  FMUL R62, R121.reuse, R62 ;  /* 0x0000003e793e7220 */ /* 0x040fe20000400000 */
[----:B------:R-:W-:Y:S01]  /*7d00*/  MOV R122, UR44 ;  /* 0x0000002c007a7c02 */ /* 0x000fe20008000f00 */
[----:B------:R-:W-:Y:S01]  /*7d10*/  FMUL R63, R121, R63 ;  /* 0x0000003f793f7220 */ /* 0x000fe20000400000 */
[----:B------:R-:W-:Y:S01]  /*7d20*/  F2FP.F16.F32.PACK_AB R58, R61, R60 ;  /* 0x0000003c3d3a723e */ /* 0x000fe200000000ff */
[----:B------:R-:W-:Y:S01]  /*7d30*/  FFMA R62, R123, R171, R62 ;  /* 0x000000ab7b3e7223 */ /* 0x000fe2000000003e */
[----:B------:R-:W-:Y:S01]  /*7d40*/  FMUL R64, R121, R64 ;  /* 0x0000004079407220 */ /* 0x000fe20000400000 */
[----:B------:R-:W-:Y:S01]  /*7d50*/  UMOV UR7, 0x400 ;  /* 0x0000040000077882 */ /* 0x000fe20000000000 */
[----:B------:R-:W-:Y:S01]  /*7d60*/  IMAD R122, R122, 0x3800, R124 ;  /* 0x000038007a7a7824 */ /* 0x000fe200078e027c */
[----:B------:R-:W-:Y:S01]  /*7d70*/  F2FP.F16.F32.PACK_AB R124, R3, R0 ;  /* 0x00000000037c723e */ /* 0x000fe200000000ff */
[----:B------:R-:W-:Y:S01]  /*7d80*/  ULEA UR7, UR60, UR7, 0x18 ;  /* 0x000000073c077291 */ /* 0x000fe2000f8ec0ff */
[C---:B------:R-:W-:Y:S01]  /*7d90*/  FFMA R63, R123.reuse, R172, R63 ;  /* 0x000000ac7b3f7223 */ /* 0x040fe2000000003f */
[----:B------:R-:W-:Y:S01]  /*7da0*/  FFMA R64, R123, R173, R64 ;  /* 0x000000ad7b407223 */ /* 0x000fe20000000040 */
[C---:B------:R-:W-:Y:S01]  /*7db0*/  FMUL R65, R121.reuse, R65 ;  /* 0x0000004179417220 */ /* 0x040fe20000400000 */
[--C-:B------:R-:W-:Y:S02]  /*7dc0*/  HADD2.F32 R175, -RZ, R181.reuse.H0_H0 ;  /* 0x200000b5ffaf7230 */ /* 0x100fe40000004100 */
[----:B------:R-:W-:Y:S01]  /*7dd0*/  FMUL R66, R121, R66 ;  /* 0x0000004279427220 */ /* 0x000fe20000400000 */
[----:B------:R-:W-:Y:S01]  /*7de0*/  HADD2.F32 R176, -RZ, R181.H1_H1 ;  /* 0x300000b5ffb07230 */ /* 0x000fe20000004100 */
[----:B------:R-:W-:Y:S01]  /*7df0*/  LEA R0, R122, UR7, 0x1 ;  /* 0x000000077a007c11 */ /* 0x000fe2000f8e08ff */
[----:B------:R-:W-:Y:S01]  /*7e00*/  FFMA R65, R123, R174, R65 ;  /* 0x000000ae7b417223 */ /* 0x000fe20000000041 */
[----:B------:R-:W-:Y:S01]  /*7e10*/  F2FP.F16.F32.PACK_AB R59, R63, R62 ;  /* 0x0000003e3f3b723e */ /* 0x000fe200000000ff */
[----:B------:R-:W-:Y:S01]  /*7e20*/  FFMA R66, R123, R175, R66 ;  /* 0x000000af7b427223 */ /* 0x000fe20000000042 */
[C---:B------:R-:W-:Y:S01]  /*7e30*/  IADD3 R122, PT, PT, R0.reuse, 0x200, RZ ;  /* 0x00000200007a7810 */ /* 0x040fe20007ffe0ff */
[----:B------:R1:W-:Y:S01]  /*7e40*/  STSM.16.M88.4 [R0+0x200], R124 ;  /* 0x0002007c00007844 */ /* 0x0003e20000000200 */
[----:B------:R-:W-:Y:S01]  /*7e50*/  F2FP.F16.F32.PACK_AB R64, R65, R64 ;  /* 0x000000404140723e */ /* 0x000fe200000000ff */
[C---:B------:R-:W-:Y:S01]  /*7e60*/  FMUL R67, R121.reuse, R67 ;  /* 0x0000004379437220 */ /* 0x040fe20000400000 */
[--C-:B------:R-:W-:Y:S01]  /*7e70*/  HADD2.F32 R177, -RZ, R182.reuse.H0_H0 ;  /* 0x200000b6ffb17230 */ /* 0x100fe20000004100 */
[----:B------:R-:W-:Y:S01]  /*7e80*/  IADD3 R3, PT, PT, R0, 0x220, RZ ;  /* 0x0000022000037810 */ /* 0x000fe20007ffe0ff */
[----:B------:R-:W-:Y:S01]  /*7e90*/  FMUL R68, R121, R68 ;  /* 0x0000004479447220 */ /* 0x000fe20000400000 */
[----:B------:R-:W-:Y:S01]  /*7ea0*/  HADD2.F32 R178, -RZ, R182.H1_H1 ;  /* 0x300000b6ffb27230 */ /* 0x000fe20000004100 */
[----:B------:R-:W-:Y:S01]  /*7eb0*/  @P0 IADD3 R3, PT, PT, R122, -0x20, RZ ;  /* 0xffffffe07a030810 */ /* 0x000fe20007ffe0ff */
[C---:B------:R-:W-:Y:S01]  /*7ec0*/  FFMA R67, R123.reuse, R176, R67 ;  /* 0x000000b07b437223 */ /* 0x040fe20000000043 */
[----:B------:R-:W-:Y:S01]  /*7ed0*/  FFMA R68, R123, R177, R68 ;  /* 0x000000b17b447223 */ /* 0x000fe20000000044 */
[C---:B------:R-:W-:Y:S01]  /*7ee0*/  FMUL R69, R121.reuse, R69 ;  /* 0x0000004579457220 */ /* 0x040fe20000400000 */
[----:B------:R-:W-:Y:S01]  /*7ef0*/  FMUL R70, R121, R70 ;  /* 0x0000004679467220 */ /* 0x000fe20000400000 */
[----:B------:R1:W-:Y:S01]  /*7f00*/  STSM.16.M88.4 [R3], R20 ;  /* 0x0000001403007844 */ /* 0x0003e20000000200 */
[----:B------:R-:W-:Y:S01]  /*7f10*/  F2FP.F16.F32.PACK_AB R65, R67, R66 ;  /* 0x000000424341723e */ /* 0x000fe200000000ff */
[C---:B------:R-:W-:Y:S01]  /*7f20*/  FFMA R69, R123.reuse, R178, R69 ;  /* 0x000000b27b457223 */ /* 0x040fe20000000045 */
[----:B------:R-:W-:Y:S05]  /*7f30*/  FFMA R70, R123, R179, R70 ;  /* 0x000000b37b467223 */ /* 0x000fea0000000046 */
[----:B------:R1:W-:Y:S01]  /*7f40*/  STSM.16.M88.4 [R0+0x1200], R88 ;  /* 0x0012005800007844 */ /* 0x0003e20000000200 */
[----:B------:R-:W-:Y:S01]  /*7f50*/  FMUL R71, R121, R71 ;  /* 0x0000004779477220 */ /* 0x000fe20000400000 */
[--C-:B------:R-:W-:Y:S01]  /*7f60*/  HADD2.F32 R181, -RZ, R188.reuse.H0_H0 ;  /* 0x200000bcffb57230 */ /* 0x100fe20000004100 */
[----:B------:R-:W-:Y:S05]  /*7f70*/  F2FP.F16.F32.PACK_AB R66, R69, R68 ;  /* 0x000000444542723e */ /* 0x000fea00000000ff */
[----:B------:R1:W-:Y:S01]  /*7f80*/  STSM.16.M88.4 [R3+0x1000], R96 ;  /* 0x0010006003007844 */ /* 0x0003e20000000200 */
[----:B------:R-:W-:Y:S01]  /*7f90*/  FFMA R71, R123, R180, R71 ;  /* 0x000000b47b477223 */ /* 0x000fe20000000047 */
[----:B------:R-:W-:Y:S02]  /*7fa0*/  HADD2.F32 R182, -RZ, R188.H1_H1 ;  /* 0x300000bcffb67230 */ /* 0x000fe40000004100 */
[C---:B------:R-:W-:Y:S04]  /*7fb0*/  FMUL R40, R121.reuse, R40 ;  /* 0x0000002879287220 */ /* 0x040fe80000400000 */
[----:B------:R1:W-:Y:S01]  /*7fc0*/  STSM.16.M88.4 [R0+0x2200], R72 ;  /* 0x0022004800007844 */ /* 0x0003e20000000200 */
[----:B------:R-:W-:Y:S01]  /*7fd0*/  FMUL R41, R121, R41 ;  /* 0x0000002979297220 */ /* 0x000fe20000400000 */
[----:B------:R-:W-:Y:S01]  /*7fe0*/  F2FP.F16.F32.PACK_AB R67, R71, R70 ;  /* 0x000000464743723e */ /* 0x000fe200000000ff */
[C---:B------:R-:W-:Y:S05]  /*7ff0*/  FFMA R40, R123.reuse, R181, R40 ;  /* 0x000000b57b287223 */ /* 0x040fea0000000028 */
[----:B------:R1:W-:Y:S01]  /*8000*/  STSM.16.M88.4 [R3+0x2000], R80 ;  /* 0x0020005003007844 */ /* 0x0003e20000000200 */
[----:B------:R-:W-:Y:S01]  /*8010*/  FFMA R41, R123, R182, R41 ;  /* 0x000000b67b297223 */ /* 0x000fe20000000029 */
[C---:B------:R-:W-:Y:S01]  /*8020*/  FMUL R42, R121.reuse, R42 ;  /* 0x0000002a792a7220 */ /* 0x040fe20000400000 */
[C---:B------:R-:W-:Y:S05]  /*8030*/  FMUL R43, R121.reuse, R43 ;  /* 0x0000002b792b7220 */ /* 0x040fea0000400000 */
[----:B------:R1:W-:Y:S01]  /*8040*/  STSM.16.M88.4 [R0+0x3200], R56 ;  /* 0x0032003800007844 */ /* 0x0003e20000000200 */
[----:B------:R-:W-:Y:S01]  /*8050*/  FMUL R44, R121, R44 ;  /* 0x0000002c792c7220 */ /* 0x000fe20000400000 */
[----:B------:R-:W-:Y:S01]  /*8060*/  F2FP.F16.F32.PACK_AB R40, R41, R40 ;  /* 0x000000282928723e */ /* 0x000fe200000000ff */
[C---:B------:R-:W-:Y:S05]  /*8070*/  FFMA R42, R123.reuse, R183, R42 ;  /* 0x000000b77b2a7223 */ /* 0x040fea000000002a */
[----:B------:R1:W-:Y:S01]  /*8080*/  STSM.16.M88.4 [R3+0x3000], R64 ;  /* 0x0030004003007844 */ /* 0x0003e20000000200 */
[C---:B------:R-:W-:Y:S01]  /*8090*/  FFMA R43, R123.reuse, R184, R43 ;  /* 0x000000b87b2b7223 */ /* 0x040fe2000000002b */
[----:B------:R-:W-:Y:S01]  /*80a0*/  FFMA R44, R123, R185, R44 ;  /* 0x000000b97b2c7223 */ /* 0x000fe2000000002c */
[--C-:B------:R-:W-:Y:S02]  /*80b0*/  HADD2.F32 R187, -RZ, R191.reuse.H0_H0 ;  /* 0x200000bfffbb7230 */ /* 0x100fe40000004100 */
[----:B------:R-:W-:Y:S01]  /*80c0*/  FMUL R45, R121, R45 ;  /* 0x0000002d792d7220 */ /* 0x000fe20000400000 */
[----:B------:R-:W-:Y:S01]  /*80d0*/  HADD2.F32 R188, -RZ, R191.H1_H1 ;  /* 0x300000bfffbc7230 */ /* 0x000fe20000004100 */
[----:B------:R-:W-:Y:S01]  /*80e0*/  F2FP.F16.F32.PACK_AB R41, R43, R42 ;  /* 0x0000002a2b29723e */ /* 0x000fe200000000ff */
[----:B------:R-:W-:Y:S01]  /*80f0*/  FMUL R46, R121, R46 ;  /* 0x0000002e792e7220 */ /* 0x000fe20000400000 */
[----:B------:R-:W-:Y:S01]  /*8100*/  FFMA R45, R123, R186, R45 ;  /* 0x000000ba7b2d7223 */ /* 0x000fe2000000002d */
[C---:B------:R-:W-:Y:S01]  /*8110*/  FMUL R47, R121.reuse, R47 ;  /* 0x0000002f792f7220 */ /* 0x040fe20000400000 */
[----:B------:R-:W-:Y:S01]  /*8120*/  FMUL R48, R121, R48 ;  /* 0x0000003079307220 */ /* 0x000fe20000400000 */
[----:B------:R-:W-:Y:S01]  /*8130*/  FFMA R46, R123, R187, R46 ;  /* 0x000000bb7b2e7223 */ /* 0x000fe2000000002e */
[----:B------:R-:W-:Y:S01]  /*8140*/  FMUL R49, R121, R49 ;  /* 0x0000003179317220 */ /* 0x000fe20000400000 */
[--C-:B------:R-:W-:Y:S01]  /*8150*/  HADD2.F32 R191, -RZ, R197.reuse.H0_H0 ;  /* 0x200000c5ffbf7230 */ /* 0x100fe20000004100 */
[----:B------:R-:W-:Y:S01]  /*8160*/  F2FP.F16.F32.PACK_AB R42, R45, R44 ;  /* 0x0000002c2d2a723e */ /* 0x000fe200000000ff */
[C---:B------:R-:W-:Y:S01]  /*8170*/  FFMA R47, R123.reuse, R188, R47 ;  /* 0x000000bc7b2f7223 */ /* 0x040fe2000000002f */
[C---:B------:R-:W-:Y:S01]  /*8180*/  FFMA R48, R123.reuse, R189, R48 ;  /* 0x000000bd7b307223 */ /* 0x040fe20000000030 */
[----:B------:R-:W-:Y:S01]  /*8190*/  FFMA R49, R123, R190, R49 ;  /* 0x000000be7b317223 */ /* 0x000fe20000000031 */
[----:B------:R-:W-:Y:S01]  /*81a0*/  FMUL R50, R121, R50 ;  /* 0x0000003279327220 */ /* 0x000fe20000400000 */
[----:B------:R-:W-:Y:S01]  /*81b0*/  HADD2.F32 R192, -RZ, R197.H1_H1 ;  /* 0x300000c5ffc07230 */ /* 0x000fe20000004100 */
[----:B------:R-:W-:Y:S01]  /*81c0*/  F2FP.F16.F32.PACK_AB R43, R47, R46 ;  /* 0x0000002e2f2b723e */ /* 0x000fe200000000ff */
[----:B------:R-:W-:Y:S01]  /*81d0*/  FMUL R51, R121, R51 ;  /* 0x0000003379337220 */ /* 0x000fe20000400000 */
[--C-:B------:R-:W-:Y:S01]  /*81e0*/  HADD2.F32 R193, -RZ, R198.reuse.H0_H0 ;  /* 0x200000c6ffc17230 */ /* 0x100fe20000004100 */
[----:B------:R-:W-:Y:S01]  /*81f0*/  F2FP.F16.F32.PACK_AB R48, R49, R48 ;  /* 0x000000303130723e */ /* 0x000fe200000000ff */
[C---:B------:R-:W-:Y:S01]  /*8200*/  FFMA R50, R123.reuse, R191, R50 ;  /* 0x000000bf7b327223 */ /* 0x040fe20000000032 */
[----:B------:R1:W-:Y:S01]  /*8210*/  STSM.16.M88.4 [R0+0x4200], R40 ;  /* 0x0042002800007844 */ /* 0x0003e20000000200 */
[----:B------:R-:W-:Y:S01]  /*8220*/  FFMA R51, R123, R192, R51 ;  /* 0x000000c07b337223 */ /* 0x000fe20000000033 */
[C---:B------:R-:W-:Y:S01]  /*8230*/  FMUL R52, R121.reuse, R52 ;  /* 0x0000003479347220 */ /* 0x040fe20000400000 */
[----:B------:R-:W-:Y:S02]  /*8240*/  HADD2.F32 R194, -RZ, R198.H1_H1 ;  /* 0x300000c6ffc27230 */ /* 0x000fe40000004100 */
[C---:B------:R-:W-:Y:S01]  /*8250*/  FMUL R53, R121.reuse, R53 ;  /* 0x0000003579357220 */ /* 0x040fe20000400000 */
[----:B------:R-:W-:Y:S01]  /*8260*/  FMUL R54, R121, R54 ;  /* 0x0000003679367220 */ /* 0x000fe20000400000 */
[----:B------:R-:W-:Y:S01]  /*8270*/  F2FP.F16.F32.PACK_AB R49, R51, R50 ;  /* 0x000000323331723e */ /* 0x000fe200000000ff */
[C---:B------:R-:W-:Y:S01]  /*8280*/  FFMA R52, R123.reuse, R193, R52 ;  /* 0x000000c17b347223 */ /* 0x040fe20000000034 */
[C---:B------:R-:W-:Y:S01]  /*8290*/  FFMA R53, R123.reuse, R194, R53 ;  /* 0x000000c27b357223 */ /* 0x040fe20000000035 */
[----:B------:R-:W-:Y:S01]  /*82a0*/  FFMA R54, R123, R195, R54 ;  /* 0x000000c37b367223 */ /* 0x000fe20000000036 */
[C---:B------:R-:W-:Y:S01]  /*82b0*/  FMUL R55, R121.reuse, R55 ;  /* 0x0000003779377220 */ /* 0x040fe20000400000 */
[--C-:B------:R-:W-:Y:S02]  /*82c0*/  HADD2.F32 R197, -RZ, R204.reuse.H0_H0 ;  /* 0x200000ccffc57230 */ /* 0x100fe40000004100 */
[----:B------:R-:W-:Y:S01]  /*82d0*/  FMUL R24, R121, R24 ;  /* 0x0000001879187220 */ /* 0x000fe20000400000 */
[----:B------:R-:W-:Y:S01]  /*82e0*/  HADD2.F32 R198, -RZ, R204.H1_H1 ;  /* 0x300000ccffc67230 */ /* 0x000fe20000004100 */
[----:B------:R-:W-:Y:S01]  /*82f0*/  F2FP.F16.F32.PACK_AB R50, R53, R52 ;  /* 0x000000343532723e */ /* 0x000fe200000000ff */
[C---:B------:R-:W-:Y:S01]  /*8300*/  FFMA R55, R123.reuse, R196, R55 ;  /* 0x000000c47b377223 */ /* 0x040fe20000000037 */
[----:B------:R-:W-:Y:S01]  /*8310*/  FFMA R24, R123, R197, R24 ;  /* 0x000000c57b187223 */ /* 0x000fe20000000018 */
[C---:B------:R-:W-:Y:S01]  /*8320*/  FMUL R25, R121.reuse, R25 ;  /* 0x0000001979197220 */ /* 0x040fe20000400000 */
[C---:B------:R-:W-:Y:S01]  /*8330*/  FMUL R26, R121.reuse, R26 ;  /* 0x0000001a791a7220 */ /* 0x040fe20000400000 */
[----:B------:R-:W-:Y:S01]  /*8340*/  FMUL R27, R121, R27 ;  /* 0x0000001b791b7220 */ /* 0x000fe20000400000 */
[----:B------:R-:W-:Y:S01]  /*8350*/  F2FP.F16.F32.PACK_AB R51, R55, R54 ;  /* 0x000000363733723e */ /* 0x000fe200000000ff */
[C---:B------:R-:W-:Y:S01]  /*8360*/  FFMA R25, R123.reuse, R198, R25 ;  /* 0x000000c67b197223 */ /* 0x040fe20000000019 */
[C---:B------:R-:W-:Y:S01]  /*8370*/  FFMA R26, R123.reuse, R199, R26 ;  /* 0x000000c77b1a7223 */ /* 0x040fe2000000001a */
[----:B------:R-:W-:Y:S01]  /*8380*/  FFMA R27, R123, R200, R27 ;  /* 0x000000c87b1b7223 */ /* 0x000fe2000000001b */
[----:B------:R-:W-:Y:S01]  /*8390*/  FMUL R28, R121, R28 ;  /* 0x0000001c791c7220 */ /* 0x000fe20000400000 */
[----:B------:R1:W-:Y:S01]  /*83a0*/  STSM.16.M88.4 [R3+0x4000], R48 ;  /* 0x0040003003007844 */ /* 0x0003e20000000200 */
[----:B------:R-:W-:Y:S01]  /*83b0*/  F2FP.F16.F32.PACK_AB R24, R25, R24 ;  /* 0x000000181918723e */ /* 0x000fe200000000ff */
[--C-:B------:R-:W-:Y:S01]  /*83c0*/  HADD2.F32 R203, -RZ, R207.reuse.H0_H0 ;  /* 0x200000cfffcb7230 */ /* 0x100fe20000004100 */
[----:B------:R-:W-:Y:S01]  /*83d0*/  F2FP.F16.F32.PACK_AB R25, R27, R26 ;  /* 0x0000001a1b19723e */ /* 0x000fe200000000ff */
[----:B------:R-:W-:Y:S01]  /*83e0*/  FFMA R28, R123, R201, R28 ;  /* 0x000000c97b1c7223 */ /* 0x000fe2000000001c */
[C---:B------:R-:W-:Y:S01]  /*83f0*/  FMUL R29, R121.reuse, R29 ;  /* 0x0000001d791d7220 */ /* 0x040fe20000400000 */
[----:B------:R-:W-:Y:S02]  /*8400*/  HADD2.F32 R204, -RZ, R207.H1_H1 ;  /* 0x300000cfffcc7230 */ /* 0x000fe40000004100 */
[C---:B------:R-:W-:Y:S01]  /*8410*/  FMUL R30, R121.reuse, R30 ;  /* 0x0000001e791e7220 */ /* 0x040fe20000400000 */
[----:B------:R-:W-:Y:S01]  /*8420*/  FMUL R31, R121, R31 ;  /* 0x0000001f791f7220 */ /* 0x000fe20000400000 */
[----:B------:R-:W-:Y:S01]  /*8430*/  FFMA R29, R123, R202, R29 ;  /* 0x000000ca7b1d7223 */ /* 0x000fe2000000001d */
[----:B------:R-:W-:Y:S01]  /*8440*/  FMUL R32, R121, R32 ;  /* 0x0000002079207220 */ /* 0x000fe20000400000 */
[C---:B------:R-:W-:Y:S01]  /*8450*/  FFMA R30, R123.reuse, R203, R30 ;  /* 0x000000cb7b1e7223 */ /* 0x040fe2000000001e */
[----:B------:R-:W-:Y:S01]  /*8460*/  FFMA R31, R123, R204, R31 ;  /* 0x000000cc7b1f7223 */ /* 0x000fe2000000001f */
[----:B------:R-:W-:Y:S01]  /*8470*/  FMUL R33, R121, R33 ;  /* 0x0000002179217220 */ /* 0x000fe20000400000 */
[--C-:B------:R-:W-:Y:S01]  /*8480*/  HADD2.F32 R207, -RZ, R213.reuse.H0_H0 ;  /* 0x200000d5ffcf7230 */ /* 0x100fe20000004100 */
[----:B------:R-:W-:Y:S01]  /*8490*/  F2FP.F16.F32.PACK_AB R26, R29, R28 ;  /* 0x0000001c1d1a723e */ /* 0x000fe200000000ff */
[----:B------:R-:W-:Y:S01]  /*84a0*/  FFMA R32, R123, R205, R32 ;  /* 0x000000cd7b207223 */ /* 0x000fe20000000020 */
[----:B------:R-:W-:Y:S01]  /*84b0*/  F2FP.F16.F32.PACK_AB R27, R31, R30 ;  /* 0x0000001e1f1b723e */ /* 0x000fe200000000ff */
[----:B------:R-:W-:Y:S01]  /*84c0*/  FFMA R33, R123, R206, R33 ;  /* 0x000000ce7b217223 */ /* 0x000fe20000000021 */
[C---:B------:R-:W-:Y:S01]  /*84d0*/  FMUL R34, R121.reuse, R34 ;  /* 0x0000002279227220 */ /* 0x040fe20000400000 */
[----:B------:R-:W-:Y:S02]  /*84e0*/  HADD2.F32 R208, -RZ, R213.H1_H1 ;  /* 0x300000d5ffd07230 */ /* 0x000fe40000004100 */
[----:B------:R-:W-:Y:S01]  /*84f0*/  FMUL R35, R121, R35 ;  /* 0x0000002379237220 */ /* 0x000fe20000400000 */
[--C-:B------:R-:W-:Y:S01]  /*8500*/  HADD2.F32 R209, -RZ, R214.reuse.H0_H0 ;  /* 0x200000d6ffd17230 */ /* 0x100fe20000004100 */
[----:B------:R1:W-:Y:S01]  /*8510*/  STSM.16.M88.4 [R0+0x5200], R24 ;  /* 0x0052001800007844 */ /* 0x0003e20000000200 */
[----:B------:R-:W-:Y:S01]  /*8520*/  F2FP.F16.F32.PACK_AB R32, R33, R32 ;  /* 0x000000202120723e */ /* 0x000fe200000000ff */
[C---:B------:R-:W-:Y:S01]  /*8530*/  FFMA R34, R123.reuse, R207, R34 ;  /* 0x000000cf7b227223 */ /* 0x040fe20000000022 */
        /* <DEDUP_REMOVED lines=17> */
[----:B------:R-:W-:Y:S01]  /*8650*/  FMUL R6, R121, R6 ;  /* 0x0000000679067220 */ /* 0x000fe20000400000 */
[--C-:B------:R-:W-:Y:S01]  /*8660*/  HADD2.F32 R217, -RZ, R222.reuse.H0_H0 ;  /* 0x200000deffd97230 */ /* 0x100fe20000004100 */
[----:B------:R-:W-:Y:S01]  /*8670*/  F2FP.F16.F32.PACK_AB R35, R39, R38 ;  /* 0x000000262723723e */ /* 0x000fe200000000ff */
[C---:B------:R-:W-:Y:S01]  /*8680*/  FFMA R5, R123.reuse, R214, R5 ;  /* 0x000000d67b057223 */ /* 0x040fe20000000005 */
[----:B------:R-:W-:Y:S01]  /*8690*/  FFMA R6, R123, R215, R6 ;  /* 0x000000d77b067223 */ /* 0x000fe20000000006 */
[----:B------:R-:W-:Y:S01]  /*86a0*/  FMUL R7, R121, R7 ;  /* 0x0000000779077220 */ /* 0x000fe20000400000 */
[----:B------:R-:W-:Y:S01]  /*86b0*/  HADD2.F32 R218, -RZ, R222.H1_H1 ;  /* 0x300000deffda7230 */ /* 0x000fe20000004100 */
[----:B------:R1:W-:Y:S01]  /*86c0*/  STSM.16.M88.4 [R3+0x5000], R32 ;  /* 0x0050002003007844 */ /* 0x0003e20000000200 */
[----:B------:R-:W-:Y:S01]  /*86d0*/  F2FP.F16.F32.PACK_AB R4, R5, R4 ;  /* 0x000000040504723e */ /* 0x000fe200000000ff */
        /* <DEDUP_REMOVED lines=9> */
[--C-:B------:R-:W-:Y:S02]  /*8770*/  HADD2.F32 R221, -RZ, R228.reuse.H0_H0 ;  /* 0x200000e4ffdd7230 */ /* 0x100fe40000004100 */
[C---:B------:R-:W-:Y:S01]  /*8780*/  FMUL R11, R121.reuse, R11 ;  /* 0x0000000b790b7220 */ /* 0x040fe20000400000 */
[----:B------:R-:W-:Y:S02]  /*8790*/  HADD2.F32 R222, -RZ, R228.H1_H1 ;  /* 0x300000e4ffde7230 */ /* 0x000fe40000004100 */
[C---:B------:R-:W-:Y:S01]  /*87a0*/  FMUL R12, R121.reuse, R12 ;  /* 0x0000000c790c7220 */ /* 0x040fe20000400000 */
[--C-:B------:R-:W-:Y:S02]  /*87b0*/  HADD2.F32 R223, -RZ, R229.reuse.H0_H0 ;  /* 0x200000e5ffdf7230 */ /* 0x100fe40000004100 */
[----:B------:R-:W-:Y:S01]  /*87c0*/  FMUL R13, R121, R13 ;  /* 0x0000000d790d7220 */ /* 0x000fe20000400000 */
[----:B------:R-:W-:Y:S01]  /*87d0*/  FFMA R10, R123, R219, R10 ;  /* 0x000000db7b0a7223 */ /* 0x000fe2000000000a */
[----:B------:R-:W-:Y:S02]  /*87e0*/  HADD2.F32 R224, -RZ, R229.H1_H1 ;  /* 0x300000e5ffe07230 */ /* 0x000fe40000004100 */
[----:B------:R-:W-:Y:S01]  /*87f0*/  FMUL R14, R121, R14 ;  /* 0x0000000e790e7220 */ /* 0x000fe20000400000 */
[----:B------:R-:W-:Y:S01]  /*8800*/  FFMA R11, R123, R220, R11 ;  /* 0x000000dc7b0b7223 */ /* 0x000fe2000000000b */
        /* <DEDUP_REMOVED lines=12> */
[----:B------:R-:W-:Y:S01]  /*88d0*/  FMUL R19, R121, R19 ;  /* 0x0000001379137220 */ /* 0x000fe20000400000 */
[C---:B------:R-:W-:Y:S01]  /*88e0*/  FFMA R16, R123.reuse, R225, R16 ;  /* 0x000000e17b107223 */ /* 0x040fe20000000010 */
[C---:B------:R-:W-:Y:S01]  /*88f0*/  FFMA R17, R123.reuse, R226, R17 ;  /* 0x000000e27b117223 */ /* 0x040fe20000000011 */
[C---:B------:R-:W-:Y:S01]  /*8900*/  FFMA R18, R123.reuse, R227, R18 ;  /* 0x000000e37b127223 */ /* 0x040fe20000000012 */
[----:B------:R-:W-:Y:S01]  /*8910*/  FFMA R19, R123, R228, R19 ;  /* 0x000000e47b137223 */ /* 0x000fe20000000013 */
[----:B------:R-:W-:Y:S01]  /*8920*/  F2FP.F16.F32.PACK_AB R6, R9, R8 ;  /* 0x000000080906723e */ /* 0x000fe200000000ff */
[----:B------:R-:W-:Y:S01]  /*8930*/  UIADD3 UR12, UPT, UPT, UR44, 0x1, URZ ;  /* 0x000000012c0c7890 */ /* 0x000fe2000fffe0ff */
[----:B------:R-:W-:Y:S01]  /*8940*/  F2FP.F16.F32.PACK_AB R7, R11, R10 ;  /* 0x0000000a0b07723e */ /* 0x000fe200000000ff */
[----:B------:R-:W-:Y:S01]  /*8950*/  BSSY.RECONVERGENT B0, `(.L_x_103) ;  /* 0x0000034000007945 */ /* 0x000fe20003800200 */
[----:B------:R-:W-:Y:S02]  /*8960*/  F2FP.F16.F32.PACK_AB R12, R13, R12 ;  /* 0x0000000c0d0c723e */ /* 0x000fe400000000ff */
[----:B------:R-:W-:Y:S01]  /*8970*/  F2FP.F16.F32.PACK_AB R13, R15, R14 ;  /* 0x0000000e0f0d723e */ /* 0x000fe200000000ff */
[----:B------:R1:W-:Y:S01]  /*8980*/  STSM.16.M88.4 [R0+0x6200], R4 ;  /* 0x0062000400007844 */ /* 0x0003e20000000200 */
[----:B------:R-:W-:Y:S02]  /*8990*/  F2FP.F16.F32.PACK_AB R14, R17, R16 ;  /* 0x00000010110e723e */ /* 0x000fe400000000ff */
[----:B------:R-:W-:Y:S05]  /*89a0*/  F2FP.F16.F32.PACK_AB R15, R19, R18 ;  /* 0x00000012130f723e */ /* 0x000fea00000000ff */
[----:B------:R1:W-:Y:S01]  /*89b0*/  STSM.16.M88.4 [R3+0x6000], R12 ;  /* 0x0060000c03007844 */ /* 0x0003e20000000200 */
[----:B------:R-:W-:Y:S01]  /*89c0*/  @!PT LDS RZ, [RZ] ;  /* 0x00000000fffff984 */ /* 0x000fe20000000800 */
[----:B------:R-:W-:Y:S01]  /*89d0*/  @!PT LDS RZ, [RZ] ;  /* 0x00000000fffff984 */ /* 0x000fe20000000800 */
[----:B------:R-:W-:Y:S01]  /*89e0*/  @!PT LDS RZ, [RZ] ;  /* 0x00000000fffff984 */ /* 0x000fe20000000800 */
[----:B------:R-:W-:Y:S01]  /*89f0*/  @!PT LDS RZ, [RZ] ;  /* 0x00000000fffff984 */ /* 0x000fe20000000800 */
[----:B------:R2:W-:Y:S07]  /*8a00*/  MEMBAR.ALL.CTA ;  /* 0x0000000000007992 */ /* 0x0005ee0000008000 */
[----:B--2---:R-:W2:Y:S02]  /*8a10*/  FENCE.VIEW.ASYNC.S ;  /* 0x00000000000073c6 */ /* 0x004ea40000000000 */
[----:B--2---:R-:W-:Y:S06]  /*8a20*/  BAR.SYNC.DEFER_BLOCKING 0x1, 0x80 ;  /* 0x0042000000007b1d */ /* 0x004fec0000010000 */
[----:B------:R-:W-:Y:S05]  /*8a30*/  @P2 BRA `(.L_x_104) ;  /* 0x0000000000942947 */ /* 0x000fea0003800000 */
[----:B------:R-:W-:Y:S02]  /*8a40*/  UIADD3 UR4, UP0, UPT, UR62, 0x680, URZ ;  /* 0x000006803e047890 */ /* 0x000fe4000ff1e0ff */
[----:B------:R-:W-:Y:S02]  /*8a50*/  UIMAD UR6, UR44, 0x7000, UR7 ;  /* 0x000070002c0678a4 */ /* 0x000fe4000f8e0207 */
[----:B------:R-:W-:Y:S02]  /*8a60*/  UIMAD UR9, UR46, 0xe0, URZ ;  /* 0x000000e02e0978a4 */ /* 0x000fe4000f8e02ff */
[----:B------:R-:W-:Y:S02]  /*8a70*/  USHF.L.U32 UR10, UR45, 0x6, URZ ;  /* 0x000000062d0a7899 */ /* 0x000fe400080006ff */
[----:B------:R-:W-:Y:S02]  /*8a80*/  UIADD3.X UR5, UPT, UPT, URZ, UR63, URZ, UP0, !UPT ;  /* 0x0000003fff057290 */ /* 0x000fe400087fe4ff */
[----:B------:R-:W-:Y:S01]  /*8a90*/  UIADD3 UR8, UPT, UPT, UR6, 0x200, URZ ;  /* 0x0000020006087890 */ /* 0x000fe2000fffe0ff */
[----:B------:R-:W-:Y:S01]  /*8aa0*/  UMOV UR11, UR36 ;  /* 0x00000024000b7c82 */ /* 0x000fe20008000000 */
[----:B------:R-:W-:Y:S02]  /*8ab0*/  UIADD3 UR17, UPT, UPT, UR9, 0x20, URZ ;  /* 0x0000002009117890 */ /* 0x000fe4000fffe0ff */
[----:B------:R-:W-:Y:S01]  /*8ac0*/  UIADD3 UR16, UPT, UPT, UR6, 0x1200, URZ ;  /* 0x0000120006107890 */ /* 0x000fe2000fffe0ff */
[----:B------:R-:W-:Y:S01]  /*8ad0*/  UMOV UR19, UR36 ;  /* 0x0000002400137c82 */ /* 0x000fe20008000000 */
[----:B------:R-:W-:Y:S03]  /*8ae0*/  UMOV UR18, UR10 ;  /* 0x0000000a00127c82 */ /* 0x000fe60008000000 */
[----:B------:R2:W-:Y:S01]  /*8af0*/  UTMASTG.3D [UR8], [UR4] ;  /* 0x00000008040073b5 */ /* 0x0005e20008010000 */
[----:B------:R-:W-:Y:S02]  /*8b00*/  UIADD3 UR29, UPT, UPT, UR9, 0x40, URZ ;  /* 0x00000040091d7890 */ /* 0x000fe4000fffe0ff */
[----:B------:R-:W-:Y:S01]  /*8b10*/  UIADD3 UR28, UPT, UPT, UR6, 0x2200, URZ ;  /* 0x00002200061c7890 */ /* 0x000fe2000fffe0ff */
[----:B------:R-:W-:Y:S01]  /*8b20*/  UMOV UR31, UR36 ;  /* 0x00000024001f7c82 */ /* 0x000fe20008000000 */
[----:B------:R-:W-:Y:S01]  /*8b30*/  UMOV UR30, UR10 ;  /* 0x0000000a001e7c82 */ /* 0x000fe20008000000 */
[----:B------:R-:W-:Y:S01]  /*8b40*/  UIADD3 UR33, UPT, UPT, UR9, 0x60, URZ ;  /* 0x0000006009217890 */ /* 0x000fe2000fffe0ff */
[----:B------:R3:W-:Y:S01]  /*8b50*/  UTMASTG.3D [UR16], [UR4] ;  /* 0x00000010040073b5 */ /* 0x0007e20008010000 */
[----:B------:R-:W-:Y:S01]  /*8b60*/  UIADD3 UR32, UPT, UPT, UR6, 0x3200, URZ ;  /* 0x0000320006207890 */ /* 0x000fe2000fffe0ff */
[----:B------:R-:W-:Y:S01]  /*8b70*/  UMOV UR35, UR36 ;  /* 0x0000002400237c82 */ /* 0x000fe20008000000 */
[----:B------:R-:W-:Y:S01]  /*8b80*/  UMOV UR34, UR10 ;  /* 0x0000000a00227c82 */ /* 0x000fe20008000000 */
[----:B------:R-:W-:Y:S02]  /*8b90*/  UIADD3 UR25, UPT, UPT, UR9, 0x80, URZ ;  /* 0x0000008009197890 */ /* 0x000fe4000fffe0ff */
[----:B------:R-:W-:Y:S01]  /*8ba0*/  UIADD3 UR24, UPT, UPT, UR6, 0x4200, URZ ;  /* 0x0000420006187890 */ /* 0x000fe2000fffe0ff */
[----:B------:R3:W-:Y:S01]  /*8bb0*/  UTMASTG.3D [UR28], [UR4] ;  /* 0x0000001c040073b5 */ /* 0x0007e20008010000 */
[----:B------:R-:W-:Y:S01]  /*8bc0*/  UMOV UR27, UR36 ;  /* 0x00000024001b7c82 */ /* 0x000fe20008000000 */
[----:B------:R-:W-:Y:S01]  /*8bd0*/  UMOV UR26, UR10 ;  /* 0x0000000a001a7c82 */ /* 0x000fe20008000000 */
[----:B------:R-:W-:Y:S02]  /*8be0*/  UIADD3 UR21, UPT, UPT, UR9, 0xa0, URZ ;  /* 0x000000a009157890 */ /* 0x000fe4000fffe0ff */
[----:B------:R-:W-:Y:S01]  /*8bf0*/  UIADD3 UR20, UPT, UPT, UR6, 0x5200, URZ ;  /* 0x0000520006147890 */ /* 0x000fe2000fffe0ff */
[----:B------:R-:W-:Y:S01]  /*8c00*/  UMOV UR23, UR36 ;  /* 0x0000002400177c82 */ /* 0x000fe20008000000 */
[----:B------:R3:W-:Y:S01]  /*8c10*/  UTMASTG.3D [UR32], [UR4] ;  /* 0x00000020040073b5 */ /* 0x0007e20008010000 */
[----:B------:R-:W-:Y:S01]  /*8c20*/  UMOV UR22, UR10 ;  /* 0x0000000a00167c82 */ /* 0x000fe20008000000 */
[----:B------:R3:W-:Y:S01]  /*8c30*/  UTMASTG.3D [UR24], [UR4] ;  /* 0x00000018040073b5 */ /* 0x0007e20008010000 */
[----:B--2---:R-:W-:Y:S02]  /*8c40*/  UIADD3 UR9, UPT, UPT, UR9, 0xc0, URZ ;  /* 0x000000c009097890 */ /* 0x004fe4000fffe0ff */
[----:B------:R-:W-:Y:S02]  /*8c50*/  UIADD3 UR8, UPT, UPT, UR6, 0x6200, URZ ;  /* 0x0000620006087890 */ /* 0x000fe4000fffe0ff */
[----:B------:R3:W-:Y:S07]  /*8c60*/  UTMASTG.3D [UR20], [UR4] ;  /* 0x00000014040073b5 */ /* 0x0007ee0008010000 */
[----:B------:R3:W-:Y:S02]  /*8c70*/  UTMASTG.3D [UR8], [UR4] ;  /* 0x00000008040073b5 */ /* 0x0007e40008010000 */
[----:B---3--:R0:W-:Y:S02]  /*8c80*/  UTMACMDFLUSH ;  /* 0x00000000000079b7 */ /* 0x0081e40000000000 */
.L_x_104:
[----:B------:R-:W-:Y:S05]  /*8c90*/  BSYNC.RECONVERGENT B0 ;  /* 0x0000000000007941 */ /* 0x000fea0003800200 */
.L_x_103:
[----:B------:R-:W-:Y:S04]  /*8ca0*/  BSSY.RECONVERGENT B0, `(.L_x_105) ;  /* 0x0000003000007945 */ /* 0x000fe80003800200 */
[----:B------:R-:W-:Y:S05]  /*8cb0*/  @P1 BRA `(.L_x_106) ;  /* 0x0000000000041947 */ /* 0x000fea0003800000 */
[----:B------:R-:W-:Y:S04]  /*8cc0*/  DEPBAR.LE SB0, 0x0 ;  /* 0x000080000000791a */ /* 0x000fe80000000000 */
.L_x_106:
[----:B------:R-:W-:Y:S05]  /*8cd0*/  BSYNC.RECONVERGENT B0 ;  /* 0x0000000000007941 */ /* 0x000fea0003800200 */
.L_x_105:
[----:B------:R-:W-:Y:S01]  /*8ce0*/  BAR.SYNC.DEFER_BLOCKING 0x1, 0x80 ;  /* 0x0042000000007b1d */ /* 0x000fe20000010000 */
[----:B------:R-:W-:Y:S01]  /*8cf0*/  UIADD3 UR47, UPT, UPT, UR47, 0x1, URZ ;  /* 0x000000012f2f7890 */ /* 0x000fe2000fffe0ff */
[----:B------:R-:W-:Y:S03]  /*8d00*/  IADD3 R120, PT, PT, R120, 0x1, RZ ;  /* 0x0000000178787810 */ /* 0x000fe60007ffe0ff */
[----:B------:R-:W-:Y:S09]  /*8d10*/  UISETP.NE.AND UP0, UPT, UR47, URZ, UPT ;  /* 0x000000ff2f00728c */ /* 0x000ff2000bf05270 */
[----:B------:R-:W-:Y:S05]  /*8d20*/  BRA.U !UP0, `(.L_x_107) ;  /* 0x0000000108287547 */ /* 0x000fea000b800000 */
[----:B------:R-:W-:Y:S01]  /*8d30*/  ISETP.NE.AND P0, PT, R240, RZ, PT ;  /* 0x000000fff000720c */ /* 0x000fe20003f05270 */
[----:B-1----:R-:W1:Y:S11]  /*8d40*/  S2R R0, SR_CgaCtaId ;  /* 0x0000000000007919 */ /* 0x002e760000008800 */
[----:B------:R-:W-:Y:S01]  /*8d50*/  @!UPT UIADD3 URZ, UPT, UPT, URZ, URZ, URZ ;  /* 0x000000fffffff290 */ /* 0x000fe2000fffe0ff */
[C---:B------:R-:W-:Y:S01]  /*8d60*/  @P0 LEA R3, R237.reuse, UR7, 0x3 ;  /* 0x00000007ed030c11 */ /* 0x040fe2000f8e18ff */
[----:B------:R-:W-:Y:S04]  /*8d70*/  VIADD R237, R237, 0x1 ;  /* 0x00000001eded7836 */ /* 0x000fe80000000000 */
[----:B------:R-:W-:Y:S05]  /*8d80*/  @P0 VIADD R3, R3, 0x30 ;  /* 0x0000003003030836 */ /* 0x000fea0000000000 */
[----:B-1----:R-:W-:Y:S04]  /*8d90*/  @P0 PRMT R0, R0, 0x654, R3 ;  /* 0x0000065400000816 */ /* 0x002fe80000000003 */
[----:B------:R2:W-:Y:S01]  /*8da0*/  @P0 SYNCS.ARRIVE.TRANS64.RED.A1T0 RZ, [R0+URZ], RZ ;  /* 0x000000ff00ff09a7 */ /* 0x0005e200081004ff */
[C---:B------:R-:W-:Y:S04]  /*8db0*/  ISETP.NE.AND P0, PT, R237.reuse, 0x2, PT ;  /* 0x00000002ed00780c */ /* 0x040fe80003f05270 */
[----:B------:R-:W-:Y:S09]  /*8dc0*/  SEL R237, R237, RZ, P0 ;  /* 0x000000ffeded7207 */ /* 0x000ff20000000000 */
.L_x_107:
[----:B------:R-:W-:Y:S01]  /*8dd0*/  ISETP.NE.AND P0, PT, R236, 0x2, PT ;  /* 0x00000002ec00780c */ /* 0x000fe20003f05270 */
[----:B------:R-:W-:Y:S01]  /*8de0*/  UISETP.NE.AND UP1, UPT, UR49, URZ, UPT ;  /* 0x000000ff3100728c */ /* 0x000fe2000bf25270 */
[----:B------:R-:W-:Y:S01]  /*8df0*/  ISETP.NE.AND P1, PT, R120, 0x4, PT ;  /* 0x000000047800780c */ /* 0x000fe20003f25270 */
[----:B------:R-:W-:Y:S01]  /*8e00*/  UISETP.NE.AND UP0, UPT, UR12, 0x2, UPT ;  /* 0x000000020c00788c */ /* 0x000fe2000bf05270 */
[----:B-1----:R-:W-:Y:S01]  /*8e10*/  SEL R3, RZ, 0x1, P0 ;  /* 0x00000001ff037807 */ /* 0x002fe20000000000 */
[----:B------:R-:W-:Y:S01]  /*8e20*/  UIADD3 UR46, UPT, UPT, UR37, UR56, URZ ;  /* 0x00000038252e7290 */ /* 0x000fe2000fffe0ff */
[----:B--2---:R-:W-:Y:S01]  /*8e30*/  SEL R0, RZ, 0x1, P1 ;  /* 0x00000001ff007807 */ /* 0x004fe20000800000 */
[----:B------:R-:W-:Y:S01]  /*8e40*/  USEL UR4, URZ, 0x1, UP0 ;  /* 0x00000001ff047887 */ /* 0x000fe20008000000 */
[----:B------:R-:W-:Y:S01]  /*8e50*/  LOP3.LUT R238, R238, R3, RZ, 0x3c, !PT ;  /* 0x00000003eeee7212 */ /* 0x000fe200078e3cff */
[----:B------:R-:W-:Y:S01]  /*8e60*/  UIADD3 UR45, UPT, UPT, UR38, UR57, URZ ;  /* 0x00000039262d7290 */ /* 0x000fe2000fffe0ff */
[----:B------:R-:W-:Y:S01]  /*8e70*/  LOP3.LUT R239, R239, R0, RZ, 0x3c, !PT ;  /* 0x00000000efef7212 */ /* 0x000fe200078e3cff */
[----:B------:R-:W-:Y:S01]  /*8e80*/  USEL UR44, UR12, URZ, UP0 ;  /* 0x000000ff0c2c7287 */ /* 0x000fe20008000000 */
[----:B------:R-:W-:Y:S01]  /*8e90*/  SEL R236, R236, RZ, P0 ;  /* 0x000000ffecec7207 */ /* 0x000fe20000000000 */
[----:B------:R-:W-:Y:S01]  /*8ea0*/  ULOP3.LUT UR48, UR48, UR4, URZ, 0x3c, !UPT ;  /* 0x0000000430307292 */ /* 0x000fe2000f8e3cff */
[----:B------:R-:W-:Y:S01]  /*8eb0*/  SEL R120, R120, RZ, P1 ;  /* 0x000000ff78787207 */ /* 0x000fe20000800000 */
[----:B------:R-:W-:Y:S01]  /*8ec0*/  UMOV UR36, UR50 ;  /* 0x0000003200247c82 */ /* 0x000fe20008000000 */
[----:B------:R-:W-:Y:S09]  /*8ed0*/  BRA.U UP1, `(.L_x_108) ;  /* 0xffffffc101707547 */ /* 0x000ff2000b83ffff */
[----:B------:R-:W-:-:S09]  /*8ee0*/  UISETP.NE.AND UP0, UPT, UR51, URZ, UPT ;  /* 0x000000ff3300728c */ /* 0x000fd2000bf05270 */
[----:B------:R-:W-:Y:S05]  /*8ef0*/  BRA.U !UP0, `(.L_x_109) ;  /* 0x0000000108487547 */ /* 0x000fea000b800000 */
[----:B------:R-:W1:Y:S02]  /*8f00*/  LDCU.64 UR4, c[0x0][0x890] ;  /* 0x00011200ff0477ac */ /* 0x000e640008000a00 */
[----:B-1----:R-:W-:-:S04]  /*8f10*/  UISETP.NE.U32.AND UP0, UPT, UR4, URZ, UPT ;  /* 0x000000ff0400728c */ /* 0x002fc8000bf05070 */
[----:B------:R-:W-:-:S09]  /*8f20*/  UISETP.NE.AND.EX UP0, UPT, UR5, URZ, UPT, UP0 ;  /* 0x000000ff0500728c */ /* 0x000fd2000bf05300 */
[----:B------:R-:W-:Y:S05]  /*8f30*/  BRA.U UP0, `(.L_x_110) ;  /* 0x00000001000c7547 */ /* 0x000fea000b800000 */
[----:B------:R-:W-:-:S13]  /*8f40*/  FSETP.NEU.AND P0, PT, R123, RZ, PT ;  /* 0x000000ff7b00720b */ /* 0x000fda0003f0d000 */
[----:B------:R-:W-:Y:S05]  /*8f50*/  @!P0 EXIT ;  /* 0x000000000000894d */ /* 0x000fea0003800000 */
[----:B------:R-:W-:Y:S05]  /*8f60*/  BRA `(.L_x_109) ;  /* 0x00000000002c7947 */ /* 0x000fea0003800000 */
.L_x_110:
[----:B------:R-:W-:Y:S01]  /*8f70*/  LOP3.LUT P0, RZ, R234, 0xff, RZ, 0xc0, !PT ;  /* 0x000000ffeaff7812 */ /* 0x000fe2000780c0ff */
[----:B------:R-:W-:-:S12]  /*8f80*/  BSSY.RECONVERGENT B0, `(.L_x_109) ;  /* 0x0000009000007945 */ /* 0x000fd80003800200 */
[----:B------:R-:W-:Y:S05]  /*8f90*/  @P0 BRA `(.L_x_111) ;  /* 0x0000000000140947 */ /* 0x000fea0003800000 */
[----:B------:R-:W1:Y:S02]  /*8fa0*/  LDCU.64 UR4, c[0x0][0x888] ;  /* 0x00011100ff0477ac */ /* 0x000e640008000a00 */
[----:B-1----:R-:W-:-:S04]  /*8fb0*/  ISETP.NE.U32.AND P0, PT, RZ, UR4, PT ;  /* 0x00000004ff007c0c */ /* 0x002fc8000bf05070 */
[----:B------:R-:W-:-:S13]  /*8fc0*/  ISETP.NE.AND.EX P0, PT, RZ, UR5, PT, P0 ;  /* 0x00000005ff007c0c */ /* 0x000fda000bf05300 */
[----:B------:R-:W-:Y:S05]  /*8fd0*/  @!P0 EXIT ;  /* 0x000000000000894d */ /* 0x000fea0003800000 */
[----:B------:R-:W-:Y:S05]  /*8fe0*/  BRA `(.L_x_112) ;  /* 0x0000000000087947 */ /* 0x000fea0003800000 */
.L_x_111:
[----:B------:R-:W-:-:S13]  /*8ff0*/  FSETP.NEU.AND P0, PT, R123, RZ, PT ;  /* 0x000000ff7b00720b */ /* 0x000fda0003f0d000 */
[----:B------:R-:W-:Y:S05]  /*9000*/  @!P0 EXIT ;  /* 0x000000000000894d */ /* 0x000fea0003800000 */
.L_x_112:
[----:B------:R-:W-:Y:S05]  /*9010*/  BSYNC.RECONVERGENT B0 ;  /* 0x0000000000007941 */ /* 0x000fea0003800200 */
.L_x_109:
[----:B------:R-:W-:-:S04]  /*9020*/  DEPBAR.LE SB0, 0x0 ;  /* 0x000080000000791a */ /* 0x000fc80000000000 */
[----:B------:R-:W-:Y:S05]  /*9030*/  EXIT ;  /* 0x000000000000794d */ /* 0x000fea0003800000 */
.L_x_24:
[----:B---3--:R3:W4:Y:S02]  /*9040*/  SYNCS.PHASECHK.TRANS64.TRYWAIT P0, [R0+URZ+0xc0], R2 ;  /* 0x0000c002000075a7 */ /* 0x00872400080011ff */
[----:B----4-:R-:W-:Y:S05]  /*9050*/  @!P0 NANOSLEEP.SYNCS 0x989680 ;  /* 0x009896800000895d */ /* 0x010fea0003900000 */
[----:B------:R-:W4:Y:S02]  /*9060*/  @!P0 SYNCS.PHASECHK.TRANS64 P0, [R0+URZ+0xc0], R2 ;  /* 0x0000c002000085a7 */ /* 0x000f2400080010ff */
[----:B----4-:R-:W-:Y:S05]  /*9070*/  @!P0 BRA `(.L_x_24) ;  /* 0xfffffffc00f08947 */ /* 0x010fea000383ffff */
[----:B------:R-:W-:Y:S05]  /*9080*/  BRA `(.L_x_113) ;  /* 0xffffff8400d47947 */ /* 0x000fea000383ffff */
.L_x_27:
[----:B--2---:R-:W-:Y:S07]  /*9090*/  MOV R0, UR33 ;  /* 0x0000002100007c02 */ /* 0x004fee0008000f00 */
.L_x_114:
[----:B--2---:R2:W3:Y:S02]  /*90a0*/  SYNCS.PHASECHK.TRANS64.TRYWAIT P0, [R0+URZ+0x10], R3 ;  /* 0x00001003000075a7 */ /* 0x0044e400080011ff */
[----:B---3--:R-:W-:Y:S05]  /*90b0*/  @!P0 NANOSLEEP.SYNCS 0x989680 ;  /* 0x009896800000895d */ /* 0x008fea0003900000 */
[----:B------:R-:W3:Y:S02]  /*90c0*/  @!P0 SYNCS.PHASECHK.TRANS64 P0, [R0+URZ+0x10], R3 ;  /* 0x00001003000085a7 */ /* 0x000ee400080010ff */
[----:B---3--:R-:W-:Y:S05]  /*90d0*/  @!P0 BRA `(.L_x_114) ;  /* 0xfffffffc00f08947 */ /* 0x008fea000383ffff */
[----:B------:R-:W-:Y:S05]  /*90e0*/  BRA `(.L_x_26) ;  /* 0xffffff88001c7947 */ /* 0x000fea000383ffff */
.L_x_34:
[----:B-1----:R-:W-:Y:S07]  /*90f0*/  MOV R0, UR33 ;  /* 0x0000002100007c02 */ /* 0x002fee0008000f00 */
.L_x_115:
[----:B-1----:R1:W2:Y:S02]  /*9100*/  SYNCS.PHASECHK.TRANS64.TRYWAIT P0, [R0+URZ+0x10], R3 ;  /* 0x00001003000075a7 */ /* 0x0022a400080011ff */
[----:B--2---:R-:W-:Y:S05]  /*9110*/  @!P0 NANOSLEEP.SYNCS 0x989680 ;  /* 0x009896800000895d */ /* 0x004fea0003900000 */
[----:B------:R-:W2:Y:S02]  /*9120*/  @!P0 SYNCS.PHASECHK.TRANS64 P0, [R0+URZ+0x10], R3 ;  /* 0x00001003000085a7 */ /* 0x000ea400080010ff */
[----:B--2---:R-:W-:Y:S05]  /*9130*/  @!P0 BRA `(.L_x_115) ;  /* 0xfffffffc00f08947 */ /* 0x004fea000383ffff */
[----:B------:R-:W-:Y:S05]  /*9140*/  BRA `(.L_x_33) ;  /* 0xffffff8c000c7947 */ /* 0x000fea000383ffff */
.L_x_39:
[----:B-1----:R1:W2:Y:S02]  /*9150*/  SYNCS.PHASECHK.TRANS64.TRYWAIT P0, [R3+URZ+0x50], R0 ;  /* 0x00005000030075a7 */ /* 0x0022a400080011ff */
[----:B--2---:R-:W-:Y:S05]  /*9160*/  @!P0 NANOSLEEP.SYNCS 0x989680 ;  /* 0x009896800000895d */ /* 0x004fea0003900000 */
[----:B------:R-:W2:Y:S02]  /*9170*/  @!P0 SYNCS.PHASECHK.TRANS64 P0, [R3+URZ+0x50], R0 ;  /* 0x00005000030085a7 */ /* 0x000ea400080010ff */
[----:B--2---:R-:W-:Y:S05]  /*9180*/  @!P0 BRA `(.L_x_39) ;  /* 0xfffffffc00f08947 */ /* 0x004fea000383ffff */
[----:B------:R-:W-:Y:S05]  /*9190*/  BRA `(.L_x_116) ;  /* 0xffffff8c00dc7947 */ /* 0x000fea000383ffff */
.L_x_43:
[----:B------:R-:W-:-:S07]  /*91a0*/  MOV R0, UR4 ;  /* 0x0000000400007c02 */ /* 0x000fce0008000f00 */
.L_x_117:
[----:B-1----:R1:W2:Y:S02]  /*91b0*/  SYNCS.PHASECHK.TRANS64.TRYWAIT P0, [R0+URZ], R2 ;  /* 0x00000002000075a7 */ /* 0x0022a400080011ff */
[----:B--2---:R-:W-:Y:S05]  /*91c0*/  @!P0 NANOSLEEP.SYNCS 0x989680 ;  /* 0x009896800000895d */ /* 0x004fea0003900000 */
[----:B------:R-:W2:Y:S02]  /*91d0*/  @!P0 SYNCS.PHASECHK.TRANS64 P0, [R0+URZ], R2 ;  /* 0x00000002000085a7 */ /* 0x000ea400080010ff */
[----:B--2---:R-:W-:Y:S05]  /*91e0*/  @!P0 BRA `(.L_x_117) ;  /* 0xfffffffc00f08947 */ /* 0x004fea000383ffff */
[----:B------:R-:W-:Y:S05]  /*91f0*/  BRA `(.L_x_118) ;  /* 0xffffff9400807947 */ /* 0x000fea000383ffff */
.L_x_46:
[----:B--2---:R2:W3:Y:S02]  /*9200*/  SYNCS.PHASECHK.TRANS64.TRYWAIT P0, [R2+URZ+0xb0], R4 ;  /* 0x0000b004020075a7 */ /* 0x0044e400080011ff */
[----:B---3--:R-:W-:Y:S05]  /*9210*/  @!P0 NANOSLEEP.SYNCS 0x989680 ;  /* 0x009896800000895d */ /* 0x008fea0003900000 */
[----:B------:R-:W3:Y:S02]  /*9220*/  @!P0 SYNCS.PHASECHK.TRANS64 P0, [R2+URZ+0xb0], R4 ;  /* 0x0000b004020085a7 */ /* 0x000ee400080010ff */
[----:B---3--:R-:W-:Y:S05]  /*9230*/  @!P0 BRA `(.L_x_46) ;  /* 0xfffffffc00f08947 */ /* 0x008fea000383ffff */
[----:B------:R-:W-:Y:S05]  /*9240*/  BRA `(.L_x_119) ;  /* 0xffffff9400dc7947 */ /* 0x000fea000383ffff */
.L_x_47:
[----:B------:R-:W-:-:S07]  /*9250*/  MOV R2, UR4 ;  /* 0x0000000400027c02 */ /* 0x000fce0008000f00 */
.L_x_120:
[----:B--2---:R2:W3:Y:S02]  /*9260*/  SYNCS.PHASECHK.TRANS64.TRYWAIT P0, [R2+URZ+0x60], R5 ;  /* 0x00006005020075a7 */ /* 0x0044e400080011ff */
[----:B---3--:R-:W-:Y:S05]  /*9270*/  @!P0 NANOSLEEP.SYNCS 0x989680 ;  /* 0x009896800000895d */ /* 0x008fea0003900000 */
[----:B------:R-:W3:Y:S02]  /*9280*/  @!P0 SYNCS.PHASECHK.TRANS64 P0, [R2+URZ+0x60], R5 ;  /* 0x00006005020085a7 */ /* 0x000ee400080010ff */
[----:B---3--:R-:W-:Y:S05]  /*9290*/  @!P0 BRA `(.L_x_120) ;  /* 0xfffffffc00f08947 */ /* 0x008fea000383ffff */
[----:B------:R-:W-:Y:S05]  /*92a0*/  BRA `(.L_x_121) ;  /* 0xffffff9400ec7947 */ /* 0x000fea000383ffff */
.L_x_48:
[----:B--2---:R2:W3:Y:S02]  /*92b0*/  SYNCS.PHASECHK.TRANS64.TRYWAIT P1, [R2+URZ+0x50], R4 ;  /* 0x00005004020075a7 */ /* 0x0044e400080211ff */
[----:B---3--:R-:W-:Y:S05]  /*92c0*/  @!P1 NANOSLEEP.SYNCS 0x989680 ;  /* 0x009896800000995d */ /* 0x008fea0003900000 */
[----:B------:R-:W3:Y:S02]  /*92d0*/  @!P1 SYNCS.PHASECHK.TRANS64 P1, [R2+URZ+0x50], R4 ;  /* 0x00005004020095a7 */ /* 0x000ee400080210ff */
[----:B---3--:R-:W-:Y:S05]  /*92e0*/  @!P1 BRA `(.L_x_48) ;  /* 0xfffffffc00f09947 */ /* 0x008fea000383ffff */
[----:B------:R-:W-:Y:S05]  /*92f0*/  BRA `(.L_x_122) ;  /* 0xffffff98001c7947 */ /* 0x000fea000383ffff */
.L_x_51:
[----:B------:R-:W-:-:S07]  /*9300*/  MOV R0, UR4 ;  /* 0x0000000400007c02 */ /* 0x000fce0008000f00 */
.L_x_123:
[----:B--2---:R2:W3:Y:S02]  /*9310*/  SYNCS.PHASECHK.TRANS64.TRYWAIT P0, [R0+URZ+0x60], R2 ;  /* 0x00006002000075a7 */ /* 0x0044e400080011ff */
[----:B---3--:R-:W-:Y:S05]  /*9320*/  @!P0 NANOSLEEP.SYNCS 0x989680 ;  /* 0x009896800000895d */ /* 0x008fea0003900000 */
[----:B------:R-:W3:Y:S02]  /*9330*/  @!P0 SYNCS.PHASECHK.TRANS64 P0, [R0+URZ+0x60], R2 ;  /* 0x00006002000085a7 */ /* 0x000ee400080010ff */
[----:B---3--:R-:W-:Y:S05]  /*9340*/  @!P0 BRA `(.L_x_123) ;  /* 0xfffffffc00f08947 */ /* 0x008fea000383ffff */
[----:B------:R-:W-:Y:S05]  /*9350*/  BRA `(.L_x_50) ;  /* 0xffffff9800707947 */ /* 0x000fea000383ffff */
.L_x_58:
[----:B-1----:R1:W2:Y:S02]  /*9360*/  SYNCS.PHASECHK.TRANS64.TRYWAIT P1, [R0+URZ+0x50], R2 ;  /* 0x00005002000075a7 */ /* 0x0022a400080211ff */
[----:B--2---:R-:W-:Y:S05]  /*9370*/  @!P1 NANOSLEEP.SYNCS 0x989680 ;  /* 0x009896800000995d */ /* 0x004fea0003900000 */
[----:B------:R-:W2:Y:S02]  /*9380*/  @!P1 SYNCS.PHASECHK.TRANS64 P1, [R0+URZ+0x50], R2 ;  /* 0x00005002000095a7 */ /* 0x000ea400080210ff */
[----:B--2---:R-:W-:Y:S05]  /*9390*/  @!P1 BRA `(.L_x_58) ;  /* 0xfffffffc00f09947 */ /* 0x004fea000383ffff */
[----:B------:R-:W-:Y:S05]  /*93a0*/  BRA `(.L_x_124) ;  /* 0xffffffa000047947 */ /* 0x000fea000383ffff */
.L_x_59:
[----:B------:R-:W-:-:S07]  /*93b0*/  MOV R2, UR47 ;  /* 0x0000002f00027c02 */ /* 0x000fce0008000f00 */
.L_x_125:
[----:B-1----:R1:W2:Y:S02]  /*93c0*/  SYNCS.PHASECHK.TRANS64.TRYWAIT P0, [R2+URZ+0x90], R0 ;  /* 0x00009000020075a7 */ /* 0x0022a400080011ff */
[----:B--2---:R-:W-:Y:S05]  /*93d0*/  @!P0 NANOSLEEP.SYNCS 0x989680 ;  /* 0x009896800000895d */ /* 0x004fea0003900000 */
[----:B------:R-:W2:Y:S02]  /*93e0*/  @!P0 SYNCS.PHASECHK.TRANS64 P0, [R2+URZ+0x90], R0 ;  /* 0x00009000020085a7 */ /* 0x000ea400080010ff */
[----:B--2---:R-:W-:Y:S05]  /*93f0*/  @!P0 BRA `(.L_x_125) ;  /* 0xfffffffc00f08947 */ /* 0x004fea000383ffff */
[----:B------:R-:W-:Y:S05]  /*9400*/  BRA `(.L_x_126) ;  /* 0xffffffa0004c7947 */ /* 0x000fea000383ffff */
.L_x_62:
[----:B------:R-:W-:Y:S07]  /*9410*/  MOV R0, UR7 ;  /* 0x0000000700007c02 */ /* 0x000fee0008000f00 */
.L_x_127:
[----:B-1----:R1:W2:Y:S02]  /*9420*/  SYNCS.PHASECHK.TRANS64.TRYWAIT P0, [R0+URZ], R2 ;  /* 0x00000002000075a7 */ /* 0x0022a400080011ff */
[----:B--2---:R-:W-:Y:S05]  /*9430*/  @!P0 NANOSLEEP.SYNCS 0x989680 ;  /* 0x009896800000895d */ /* 0x004fea0003900000 */
[----:B------:R-:W2:Y:S02]  /*9440*/  @!P0 SYNCS.PHASECHK.TRANS64 P0, [R0+URZ], R2 ;  /* 0x00000002000085a7 */ /* 0x000ea400080010ff */
[----:B--2---:R-:W-:Y:S05]  /*9450*/  @!P0 BRA `(.L_x_127) ;  /* 0xfffffffc00f08947 */ /* 0x004fea000383ffff */
[----:B------:R-:W-:Y:S05]  /*9460*/  BRA `(.L_x_61) ;  /* 0xffffffa000687947 */ /* 0x000fea000383ffff */
.L_x_65:
[----:B------:R-:W-:-:S07]  /*9470*/  MOV R0, UR4 ;  /* 0x0000000400007c02 */ /* 0x000fce0008000f00 */
.L_x_128:
[----:B--2---:R2:W3:Y:S02]  /*9480*/  SYNCS.PHASECHK.TRANS64.TRYWAIT P0, [R0+URZ], R2 ;  /* 0x00000002000075a7 */ /* 0x0044e400080011ff */
[----:B---3--:R-:W-:Y:S05]  /*9490*/  @!P0 NANOSLEEP.SYNCS 0x989680 ;  /* 0x009896800000895d */ /* 0x008fea0003900000 */
[----:B------:R-:W3:Y:S02]  /*94a0*/  @!P0 SYNCS.PHASECHK.TRANS64 P0, [R0+URZ], R2 ;  /* 0x00000002000085a7 */ /* 0x000ee400080010ff */
[----:B---3--:R-:W-:Y:S05]  /*94b0*/  @!P0 BRA `(.L_x_128) ;  /* 0xfffffffc00f08947 */ /* 0x008fea000383ffff */
[----:B------:R-:W-:Y:S05]  /*94c0*/  BRA `(.L_x_129) ;  /* 0xffffffa400987947 */ /* 0x000fea000383ffff */
.L_x_66:
[----:B------:R-:W-:-:S07]  /*94d0*/  MOV R0, UR5 ;  /* 0x0000000500007c02 */ /* 0x000fce0008000f00 */
.L_x_130:
[----:B-1----:R1:W2:Y:S02]  /*94e0*/  SYNCS.PHASECHK.TRANS64.TRYWAIT P0, [R0+URZ], R3 ;  /* 0x00000003000075a7 */ /* 0x0022a400080011ff */
[----:B--2---:R-:W-:Y:S05]  /*94f0*/  @!P0 NANOSLEEP.SYNCS 0x989680 ;  /* 0x009896800000895d */ /* 0x004fea0003900000 */
[----:B------:R-:W2:Y:S02]  /*9500*/  @!P0 SYNCS.PHASECHK.TRANS64 P0, [R0+URZ], R3 ;  /* 0x00000003000085a7 */ /* 0x000ea400080010ff */
[----:B--2---:R-:W-:Y:S05]  /*9510*/  @!P0 BRA `(.L_x_130) ;  /* 0xfffffffc00f08947 */ /* 0x004fea000383ffff */
[----:B------:R-:W-:Y:S05]  /*9520*/  BRA `(.L_x_131) ;  /* 0xffffffa400a47947 */ /* 0x000fea000383ffff */
.L_x_67:
[----:B------:R-:W-:-:S07]  /*9530*/  MOV R0, UR5 ;  /* 0x0000000500007c02 */ /* 0x000fce0008000f00 */
.L_x_132:
[----:B-1----:R1:W2:Y:S02]  /*9540*/  SYNCS.PHASECHK.TRANS64.TRYWAIT P0, [R0+URZ], R3 ;  /* 0x00000003000075a7 */ /* 0x0022a400080011ff */
[----:B--2---:R-:W-:Y:S05]  /*9550*/  @!P0 NANOSLEEP.SYNCS 0x989680 ;  /* 0x009896800000895d */ /* 0x004fea0003900000 */
[----:B------:R-:W2:Y:S02]  /*9560*/  @!P0 SYNCS.PHASECHK.TRANS64 P0, [R0+URZ], R3 ;  /* 0x00000003000085a7 */ /* 0x000ea400080010ff */
[----:B--2---:R-:W-:Y:S05]  /*9570*/  @!P0 BRA `(.L_x_132) ;  /* 0xfffffffc00f08947 */ /* 0x004fea000383ffff */
[----:B------:R-:W-:Y:S05]  /*9580*/  BRA `(.L_x_133) ;  /* 0xffffffa400b07947 */ /* 0x000fea000383ffff */
.L_x_68:
[----:B-1----:R-:W-:-:S07]  /*9590*/  MOV R0, UR4 ;  /* 0x0000000400007c02 */ /* 0x002fce0008000f00 */
.L_x_134:
[----:B-1----:R1:W2:Y:S02]  /*95a0*/  SYNCS.PHASECHK.TRANS64.TRYWAIT P0, [R0+URZ], R2 ;  /* 0x00000002000075a7 */ /* 0x0022a400080011ff */
[----:B--2---:R-:W-:Y:S05]  /*95b0*/  @!P0 NANOSLEEP.SYNCS 0x989680 ;  /* 0x009896800000895d */ /* 0x004fea0003900000 */
[----:B------:R-:W2:Y:S02]  /*95c0*/  @!P0 SYNCS.PHASECHK.TRANS64 P0, [R0+URZ], R2 ;  /* 0x00000002000085a7 */ /* 0x000ea400080010ff */
[----:B--2---:R-:W-:Y:S05]  /*95d0*/  @!P0 BRA `(.L_x_134) ;  /* 0xfffffffc00f08947 */ /* 0x004fea000383ffff */
[----:B------:R-:W-:Y:S05]  /*95e0*/  BRA `(.L_x_135) ;  /* 0xffffffa400bc7947 */ /* 0x000fea000383ffff */
.L_x_73:
[----:B--2---:R2:W3:Y:S02]  /*95f0*/  SYNCS.PHASECHK.TRANS64.TRYWAIT P0, [R3+URZ+0x50], R0 ;  /* 0x00005000030075a7 */ /* 0x0044e400080011ff */
[----:B---3--:R-:W-:Y:S05]  /*9600*/  @!P0 NANOSLEEP.SYNCS 0x989680 ;  /* 0x009896800000895d */ /* 0x008fea0003900000 */
[----:B------:R-:W3:Y:S02]  /*9610*/  @!P0 SYNCS.PHASECHK.TRANS64 P0, [R3+URZ+0x50], R0 ;  /* 0x00005000030085a7 */ /* 0x000ee400080010ff */
[----:B---3--:R-:W-:Y:S05]  /*9620*/  @!P0 BRA `(.L_x_73) ;  /* 0xfffffffc00f08947 */ /* 0x008fea000383ffff */
[----:B------:R-:W-:Y:S05]  /*9630*/  BRA `(.L_x_136) ;  /* 0xffffffa800e07947 */ /* 0x000fea000383ffff */
.L_x_76:
[----:B--2---:R-:W-:Y:S07]  /*9640*/  MOV R0, UR6 ;  /* 0x0000000600007c02 */ /* 0x004fee0008000f00 */
.L_x_137:
[----:B--2---:R2:W3:Y:S02]  /*9650*/  SYNCS.PHASECHK.TRANS64.TRYWAIT P1, [R0+URZ+0x48], R2 ;  /* 0x00004802000075a7 */ /* 0x0044e400080211ff */
[----:B---3--:R-:W-:Y:S05]  /*9660*/  @!P1 NANOSLEEP.SYNCS 0x989680 ;  /* 0x009896800000995d */ /* 0x008fea0003900000 */
[----:B------:R-:W3:Y:S02]  /*9670*/  @!P1 SYNCS.PHASECHK.TRANS64 P1, [R0+URZ+0x48], R2 ;  /* 0x00004802000095a7 */ /* 0x000ee400080210ff */
[----:B---3--:R-:W-:Y:S05]  /*9680*/  @!P1 BRA `(.L_x_137) ;  /* 0xfffffffc00f09947 */ /* 0x008fea000383ffff */
[----:B------:R-:W-:Y:S05]  /*9690*/  BRA `(.L_x_75) ;  /* 0xffffffb000507947 */ /* 0x000fea000383ffff */
.L_x_79:
[----:B------:R-:W-:Y:S07]  /*96a0*/  MOV R2, UR7 ;  /* 0x0000000700027c02 */ /* 0x000fee0008000f00 */
.L_x_138:
[----:B--2---:R2:W3:Y:S02]  /*96b0*/  SYNCS.PHASECHK.TRANS64.TRYWAIT P2, [R2+URZ+0x30], R0 ;  /* 0x00003000020075a7 */ /* 0x0044e400080411ff */
[----:B---3--:R-:W-:Y:S05]  /*96c0*/  @!P2 NANOSLEEP.SYNCS 0x989680 ;  /* 0x009896800000a95d */ /* 0x008fea0003900000 */
[----:B------:R-:W3:Y:S02]  /*96d0*/  @!P2 SYNCS.PHASECHK.TRANS64 P2, [R2+URZ+0x30], R0 ;  /* 0x000030000200a5a7 */ /* 0x000ee400080410ff */
[----:B---3--:R-:W-:Y:S05]  /*96e0*/  @!P2 BRA `(.L_x_138) ;  /* 0xfffffffc00f0a947 */ /* 0x008fea000383ffff */
[----:B------:R-:W-:Y:S05]  /*96f0*/  BRA `(.L_x_139) ;  /* 0xffffffb000ac7947 */ /* 0x000fea000383ffff */
.L_x_81:
[----:B------:R-:W-:-:S07]  /*9700*/  MOV R0, UR4 ;  /* 0x0000000400007c02 */ /* 0x000fce0008000f00 */
.L_x_140:
[----:B---3--:R3:W4:Y:S02]  /*9710*/  SYNCS.PHASECHK.TRANS64.TRYWAIT P0, [R0+URZ], R2 ;  /* 0x00000002000075a7 */ /* 0x00872400080011ff */
[----:B----4-:R-:W-:Y:S05]  /*9720*/  @!P0 NANOSLEEP.SYNCS 0x989680 ;  /* 0x009896800000895d */ /* 0x010fea0003900000 */
[----:B------:R-:W4:Y:S02]  /*9730*/  @!P0 SYNCS.PHASECHK.TRANS64 P0, [R0+URZ], R2 ;  /* 0x00000002000085a7 */ /* 0x000f2400080010ff */
[----:B----4-:R-:W-:Y:S05]  /*9740*/  @!P0 BRA `(.L_x_140) ;  /* 0xfffffffc00f08947 */ /* 0x010fea000383ffff */
[----:B------:R-:W-:Y:S05]  /*9750*/  BRA `(.L_x_141) ;  /* 0xffffffb400bc7947 */ /* 0x000fea000383ffff */
.L_x_83:
[----:B-1----:R1:W2:Y:S02]  /*9760*/  SYNCS.PHASECHK.TRANS64.TRYWAIT P0, [R8+URZ+0x50], R0 ;  /* 0x00005000080075a7 */ /* 0x0022a400080011ff */
[----:B--2---:R-:W-:Y:S05]  /*9770*/  @!P0 NANOSLEEP.SYNCS 0x989680 ;  /* 0x009896800000895d */ /* 0x004fea0003900000 */
[----:B------:R-:W2:Y:S02]  /*9780*/  @!P0 SYNCS.PHASECHK.TRANS64 P0, [R8+URZ+0x50], R0 ;  /* 0x00005000080085a7 */ /* 0x000ea400080010ff */
[----:B--2---:R-:W-:Y:S05]  /*9790*/  @!P0 BRA `(.L_x_83) ;  /* 0xfffffffc00f08947 */ /* 0x004fea000383ffff */
[----:B------:R-:W-:Y:S05]  /*97a0*/  BRA `(.L_x_142) ;  /* 0xffffffb8005c7947 */ /* 0x000fea000383ffff */
.L_x_93:
[----:B-1----:R1:W2:Y:S02]  /*97b0*/  SYNCS.PHASECHK.TRANS64.TRYWAIT P1, [R0+URZ+0x20], R3 ;  /* 0x00002003000075a7 */ /* 0x0022a400080211ff */
[----:B--2---:R-:W-:Y:S05]  /*97c0*/  @!P1 NANOSLEEP.SYNCS 0x989680 ;  /* 0x009896800000995d */ /* 0x004fea0003900000 */
[----:B------:R-:W2:Y:S02]  /*97d0*/  @!P1 SYNCS.PHASECHK.TRANS64 P1, [R0+URZ+0x20], R3 ;  /* 0x00002003000095a7 */ /* 0x000ea400080210ff */
[----:B--2---:R-:W-:Y:S05]  /*97e0*/  @!P1 BRA `(.L_x_93) ;  /* 0xfffffffc00f09947 */ /* 0x004fea000383ffff */
[----:B------:R-:W-:Y:S05]  /*97f0*/  BRA `(.L_x_92) ;  /* 0xffffffc800247947 */ /* 0x000fea000383ffff */
.L_x_95:
[----:B-1----:R1:W2:Y:S02]  /*9800*/  SYNCS.PHASECHK.TRANS64.TRYWAIT P1, [R17+URZ+0x70], R4 ;  /* 0x00007004110075a7 */ /* 0x0022a400080211ff */
[----:B--2---:R-:W-:Y:S05]  /*9810*/  @!P1 NANOSLEEP.SYNCS 0x989680 ;  /* 0x009896800000995d */ /* 0x004fea0003900000 */
[----:B------:R-:W2:Y:S02]  /*9820*/  @!P1 SYNCS.PHASECHK.TRANS64 P1, [R17+URZ+0x70], R4 ;  /* 0x00007004110095a7 */ /* 0x000ea400080210ff */
[----:B--2---:R-:W-:Y:S05]  /*9830*/  @!P1 BRA `(.L_x_95) ;  /* 0xfffffffc00f09947 */ /* 0x004fea000383ffff */
[----:B------:R-:W-:Y:S05]  /*9840*/  BRA `(.L_x_94) ;  /* 0xffffffcc00147947 */ /* 0x000fea000383ffff */
        .weak           $__internal_0_$__cuda_sm10x_tcgen05_guardrail_trap_col_being_dealloced_not_returned_by_alloc
        .type           $__internal_0_$__cuda_sm10x_tcgen05_guardrail_trap_col_being_dealloced_not_returned_by_alloc,@function
        .size           $__internal_0_$__cuda_sm10x_tcgen05_guardrail_trap_col_being_dealloced_not_returned_by_alloc,($__internal_1_$__cuda_sm10x_tcgen05_guardrail_trap_phase_invalid_during_alloc - $__internal_0_$__cuda_sm10x_tcgen05_guardrail_trap_col_being_dealloced_not_returned_by_alloc)
$__internal_0_$__cuda_sm10x_tcgen05_guardrail_trap_col_being_dealloced_not_returned_by_alloc:
[----:B------:R-:W-:Y:S05]  /*9850*/  BPT.TRAP 0x1 ;  /* 0x000000040000795c */ /* 0x000fea0000300000 */
[----:B------:R-:W-:-:S04]  /*9860*/  HFMA2 R3, -RZ, RZ, 0, 0 ;  /* 0x00000000ff037431 */ /* 0x000fc800000001ff */
[----:B------:R-:W-:Y:S05]  /*9870*/  RET.REL.NODEC R2 `(_ZN7cutlass13device_kernelINS_4gemm6kernel13GemmUniversalIN4cute5tupleIJiiiiEEENS1_10collective13CollectiveMmaINS1_35MainloopSm100TmaUmmaWarpSpecializedILi2ELi2ELi4ENS5_IJNS4_1CILi2EEENSA_ILi1EEESC_EEEEENS5_IJNSA_ILi64EEENSA_ILi224EEENSA_ILi128EEEEEENS_6half_tENS5_IJlSC_lEEESJ_SK_NS4_8TiledMMAINS4_8MMA_AtomIJNS4_20SM100_MMA_F16BF16_SSISJ_SJ_fLi64ELi224ELNS4_4UMMA5MajorE0ELSP_0ELNSO_7ScaleInE0ELSQ_0EEEEEENS4_6LayoutINS5_IJSC_SC_SC_EEENS5_IJNSA_ILi0EEESV_SV_EEEEENS5_IJNS4_10UnderscoreESY_SY_EEEEENS4_13SM90_TMA_LOADENS4_14ComposedLayoutINS4_7SwizzleILi3ELi4ELi3EEENS4_18smem_ptr_flag_bitsILi16EEENST_INS5_IJNSA_ILi8EEESF_EEENS5_IJSF_SC_EEEEEEEvNS4_8identityENS4_23SM90_TMA_LOAD_MULTICASTES1B_vS1C_EENS_8epilogue10collective18CollectiveEpilogueINS1F_23Sm100TmaWarpSpecializedILi2ELi1ELi112ELb1ELb0EEEJSI_NS5_IJNST_ISF_SC_EENST_ISG_SC_EEEEESJ_SK_SJ_SK_NS1F_6fusion15FusionCallbacksIS1J_NS1N_17LinearCombinationISJ_fSJ_fLNS_15FloatRoundStyleE2EEESI_S1M_JEEENS4_5SM1004TMEM4LOAD26SM100_TMEM_LOAD_16dp256b4xES11_NS12_INS13_ILi2ELi4ELi3EEES16_NST_INS5_IJS17_NSA_ILi32EEEEEENS5_IJS1Y_SC_EEEEEEENS4_17SM75_U32x4_LDSM_NENS4_14SM90_TMA_STOREES22_NS4_17SM90_U32x4_STSM_NENS4_39AutoVectorizingCopyWithAssumedAlignmentILi128EEEEEEvvEEEEvNT_6ParamsE) ;  /* 0xffffff6402e07950 */ /* 0x000fea0003c3ffff */
        .weak           $__internal_1_$__cuda_sm10x_tcgen05_guardrail_trap_phase_invalid_during_alloc
        .type           $__internal_1_$__cuda_sm10x_tcgen05_guardrail_trap_phase_invalid_during_alloc,@function
        .size           $__internal_1_$__cuda_sm10x_tcgen05_guardrail_trap_phase_invalid_during_alloc,($__internal_2_$__cuda_sm10x_tcgen05_guardrail_trap_unallocated_columns_being_dealloced - $__internal_1_$__cuda_sm10x_tcgen05_guardrail_trap_phase_invalid_during_alloc)
$__internal_1_$__cuda_sm10x_tcgen05_guardrail_trap_phase_invalid_during_alloc:
[----:B------:R-:W-:Y:S05]  /*9880*/  BPT.TRAP 0x1 ;  /* 0x000000040000795c */ /* 0x000fea0000300000 */
[----:B------:R-:W-:-:S04]  /*9890*/  MOV R5, 0x0 ;  /* 0x0000000000057802 */ /* 0x000fc80000000f00 */
[----:B------:R-:W-:Y:S05]  /*98a0*/  RET.REL.NODEC R4 `(_ZN7cutlass13device_kernelINS_4gemm6kernel13GemmUniversalIN4cute5tupleIJiiiiEEENS1_10collective13CollectiveMmaINS1_35MainloopSm100TmaUmmaWarpSpecializedILi2ELi2ELi4ENS5_IJNS4_1CILi2EEENSA_ILi1EEESC_EEEEENS5_IJNSA_ILi64EEENSA_ILi224EEENSA_ILi128EEEEEENS_6half_tENS5_IJlSC_lEEESJ_SK_NS4_8TiledMMAINS4_8MMA_AtomIJNS4_20SM100_MMA_F16BF16_SSISJ_SJ_fLi64ELi224ELNS4_4UMMA5MajorE0ELSP_0ELNSO_7ScaleInE0ELSQ_0EEEEEENS4_6LayoutINS5_IJSC_SC_SC_EEENS5_IJNSA_ILi0EEESV_SV_EEEEENS5_IJNS4_10UnderscoreESY_SY_EEEEENS4_13SM90_TMA_LOADENS4_14ComposedLayoutINS4_7SwizzleILi3ELi4ELi3EEENS4_18smem_ptr_flag_bitsILi16EEENST_INS5_IJNSA_ILi8EEESF_EEENS5_IJSF_SC_EEEEEEEvNS4_8identityENS4_23SM90_TMA_LOAD_MULTICASTES1B_vS1C_EENS_8epilogue10collective18CollectiveEpilogueINS1F_23Sm100TmaWarpSpecializedILi2ELi1ELi112ELb1ELb0EEEJSI_NS5_IJNST_ISF_SC_EENST_ISG_SC_EEEEESJ_SK_SJ_SK_NS1F_6fusion15FusionCallbacksIS1J_NS1N_17LinearCombinationISJ_fSJ_fLNS_15FloatRoundStyleE2EEESI_S1M_JEEENS4_5SM1004TMEM4LOAD26SM100_TMEM_LOAD_16dp256b4xES11_NS12_INS13_ILi2ELi4ELi3EEES16_NST_INS5_IJS17_NSA_ILi32EEEEEENS5_IJS1Y_SC_EEEEEEENS4_17SM75_U32x4_LDSM_NENS4_14SM90_TMA_STOREES22_NS4_17SM90_U32x4_STSM_NENS4_39AutoVectorizingCopyWithAssumedAlignmentILi128EEEEEEvvEEEEvNT_6ParamsE) ;  /* 0xffffff6404d47950 */ /* 0x000fea0003c3ffff */
        .weak           $__internal_2_$__cuda_sm10x_tcgen05_guardrail_trap_unallocated_columns_being_dealloced
        .type           $__internal_2_$__cuda_sm10x_tcgen05_guardrail_trap_unallocated_columns_being_dealloced,@function
        .size           $__internal_2_$__cuda_sm10x_tcgen05_guardrail_trap_unallocated_columns_being_dealloced,(.L_x_144 - $__internal_2_$__cuda_sm10x_tcgen05_guardrail_trap_unallocated_columns_being_dealloced)
$__internal_2_$__cuda_sm10x_tcgen05_guardrail_trap_unallocated_columns_being_dealloced:
[----:B------:R-:W-:Y:S05]  /*98b0*/  BPT.TRAP 0x1 ;  /* 0x000000040000795c */ /* 0x000fea0000300000 */
[----:B------:R-:W-:-:S04]  /*98c0*/  HFMA2 R3, -RZ, RZ, 0, 0 ;  /* 0x00000000ff037431 */ /* 0x000fc800000001ff */
[----:B------:R-:W-:Y:S05]  /*98d0*/  RET.REL.NODEC R2 `(_ZN7cutlass13device_kernelINS_4gemm6kernel13GemmUniversalIN4cute5tupleIJiiiiEEENS1_10collective13CollectiveMmaINS1_35MainloopSm100TmaUmmaWarpSpecializedILi2ELi2ELi4ENS5_IJNS4_1CILi2EEENSA_ILi1EEESC_EEEEENS5_IJNSA_ILi64EEENSA_ILi224EEENSA_ILi128EEEEEENS_6half_tENS5_IJlSC_lEEESJ_SK_NS4_8TiledMMAINS4_8MMA_AtomIJNS4_20SM100_MMA_F16BF16_SSISJ_SJ_fLi64ELi224ELNS4_4UMMA5MajorE0ELSP_0ELNSO_7ScaleInE0ELSQ_0EEEEEENS4_6LayoutINS5_IJSC_SC_SC_EEENS5_IJNSA_ILi0EEESV_SV_EEEEENS5_IJNS4_10UnderscoreESY_SY_EEEEENS4_13SM90_TMA_LOADENS4_14ComposedLayoutINS4_7SwizzleILi3ELi4ELi3EEENS4_18smem_ptr_flag_bitsILi16EEENST_INS5_IJNSA_ILi8EEESF_EEENS5_IJSF_SC_EEEEEEEvNS4_8identityENS4_23SM90_TMA_LOAD_MULTICASTES1B_vS1C_EENS_8epilogue10collective18CollectiveEpilogueINS1F_23Sm100TmaWarpSpecializedILi2ELi1ELi112ELb1ELb0EEEJSI_NS5_IJNST_ISF_SC_EENST_ISG_SC_EEEEESJ_SK_SJ_SK_NS1F_6fusion15FusionCallbacksIS1J_NS1N_17LinearCombinationISJ_fSJ_fLNS_15FloatRoundStyleE2EEESI_S1M_JEEENS4_5SM1004TMEM4LOAD26SM100_TMEM_LOAD_16dp256b4xES11_NS12_INS13_ILi2ELi4ELi3EEES16_NST_INS5_IJS17_NSA_ILi32EEEEEENS5_IJS1Y_SC_EEEEEEENS4_17SM75_U32x4_LDSM_NENS4_14SM90_TMA_STOREES22_NS4_17SM90_U32x4_STSM_NENS4_39AutoVectorizingCopyWithAssumedAlignmentILi128EEEEEEvvEEEEvNT_6ParamsE) ;  /* 0xffffff6402c87950 */ /* 0x000fea0003c3ffff */
.L_x_143:
[----:B------:R-:W-:-:S00]  /*98e0*/  BRA `(.L_x_143) ;  /* 0xfffffffc00fc7947 */ /* 0x000fc0000383ffff */
[----:B------:R-:W-:-:S00]  /*98f0*/  NOP ;  /* 0x0000000000007918 */ /* 0x000fc00000000000 */
        /* <DEDUP_REMOVED lines=8> */
.L_x_144:


//--------------------- .nv.global.init           --------------------------
	.section	.nv.global.init,"aw",@progbits
.nv.global.init:
	.type		$str$27,@object
	.size		$str$27,($str$28 - $str$27)
$str$27:
        /*0000*/ 	.byte	0x28, 0x61, 0x64, 0x64, 0x72, 0x65, 0x73, 0x73, 0x20, 0x26, 0x20, 0x6d, 0x61, 0x73, 0x6b, 0x29
        /*0010*/ 	.byte	0x20, 0x3d, 0x3d, 0x20, 0x30, 0x00
	.type		$str$28,@object
	.size		$str$28,($str$26 - $str$28)
$str$28:
        /*0016*/ 	.byte	0x2f, 0x74, 0x6d, 0x70, 0x2f, 0x63, 0x75, 0x74, 0x6c, 0x61, 0x73, 0x73, 0x5f, 0x73, 0x77, 0x65
        /*0026*/ 	.byte	0x65, 0x70, 0x5f, 0x73, 0x72, 0x63, 0x2f, 0x69, 0x6e, 0x63, 0x6c, 0x75, 0x64, 0x65, 0x2f, 0x63
        /*0036*/ 	.byte	0x75, 0x74, 0x65, 0x2f, 0x70, 0x6f, 0x69, 0x6e, 0x74, 0x65, 0x72, 0x5f, 0x66, 0x6c, 0x61, 0x67
        /*0046*/ 	.byte	0x67, 0x65, 0x64, 0x2e, 0x68, 0x70, 0x70, 0x00
	.type		$str$26,@object
	.size		$str$26,($str$25 - $str$26)
$str$26:
        /*004e*/ 	.byte	0x2f, 0x74, 0x6d, 0x70, 0x2f, 0x63, 0x75, 0x74, 0x6c, 0x61, 0x73, 0x73, 0x5f, 0x73, 0x77, 0x65
        /*005e*/ 	.byte	0x65, 0x70, 0x5f, 0x73, 0x72, 0x63, 0x2f, 0x69, 0x6e, 0x63, 0x6c, 0x75, 0x64, 0x65, 0x2f, 0x63
        /*006e*/ 	.byte	0x75, 0x74, 0x65, 0x2f, 0x61, 0x74, 0x6f, 0x6d, 0x2f, 0x63, 0x6f, 0x70, 0x79, 0x5f, 0x74, 0x72
        /*007e*/ 	.byte	0x61, 0x69, 0x74, 0x73, 0x5f, 0x73, 0x6d, 0x31, 0x30, 0x30, 0x2e, 0x68, 0x70, 0x70, 0x00
	.type		$str$25,@object
	.size		$str$25,(__unnamed_1 - $str$25)
$str$25:
        /*008d*/ 	.byte	0x28, 0x28, 0x75, 0x69, 0x6e, 0x74, 0x33, 0x32, 0x5f, 0x74, 0x28, 0x74, 0x68, 0x72, 0x65, 0x61
        /*009d*/ 	.byte	0x64, 0x49, 0x64, 0x78, 0x2e, 0x78, 0x29, 0x20, 0x2f, 0x20, 0x33, 0x32, 0x29, 0x20, 0x25, 0x20
        /*00ad*/ 	.byte	0x34, 0x29, 0x20, 0x3d, 0x3d, 0x20, 0x28, 0x28, 0x28, 0x74, 0x6d, 0x65, 0x6d, 0x5f, 0x61, 0x64
        /*00bd*/ 	.byte	0x64, 0x72, 0x20, 0x3e, 0x3e, 0x20, 0x31, 0x36, 0x29, 0x20, 0x2f, 0x20, 0x33, 0x32, 0x29, 0x20
        /*00cd*/ 	.byte	0x25, 0x20, 0x34, 0x29, 0x00
	.type		__unnamed_1,@object
	.size		__unnamed_1,(__unnamed_2 - __unnamed_1)
__unnamed_1:
        /*00d2*/ 	.byte	0x61, 0x75, 0x74, 0x6f, 0x20, 0x63, 0x75, 0x74, 0x65, 0x3a, 0x3a, 0x61, 0x73, 0x5f, 0x70, 0x6f
        /* <DEDUP_REMOVED lines=24> */
        /*0262*/ 	.byte	0x33, 0x33, 0x36, 0x3e, 0x3e, 0x3e, 0x3e, 0x5d, 0x00
	.type		__unnamed_2,@object
	.size		__unnamed_2,(.L_2 - __unnamed_2)
__unnamed_2:
        /* <DEDUP_REMOVED lines=45> */
        /*053b*/ 	.byte	0x3e, 0x3e, 0x3e, 0x5d, 0x00
.L_2:


//--------------------- .nv.shared._ZN7cutlass13device_kernelINS_4gemm6kernel13GemmUniversalIN4cute5tupleIJiiiiEEENS1_10collective13CollectiveMmaINS1_35MainloopSm100TmaUmmaWarpSpecializedILi2ELi2ELi4ENS5_IJNS4_1CILi2EEENSA_ILi1EEESC_EEEEENS5_IJNSA_ILi64EEENSA_ILi224EEENSA_ILi128EEEEEENS_6half_tENS5_IJlSC_lEEESJ_SK_NS4_8TiledMMAINS4_8MMA_AtomIJNS4_20SM100_MMA_F16BF16_SSISJ_SJ_fLi64ELi224ELNS4_4UMMA5MajorE0ELSP_0ELNSO_7ScaleInE0ELSQ_0EEEEEENS4_6LayoutINS5_IJSC_SC_SC_EEENS5_IJNSA_ILi0EEESV_SV_EEEEENS5_IJNS4_10UnderscoreESY_SY_EEEEENS4_13SM90_TMA_LOADENS4_14ComposedLayoutINS4_7SwizzleILi3ELi4ELi3EEENS4_18smem_ptr_flag_bitsILi16EEENST_INS5_IJNSA_ILi8EEESF_EEENS5_IJSF_SC_EEEEEEEvNS4_8identityENS4_23SM90_TMA_LOAD_MULTICASTES1B_vS1C_EENS_8epilogue10collective18CollectiveEpilogueINS1F_23Sm100TmaWarpSpecializedILi2ELi1ELi112ELb1ELb0EEEJSI_NS5_IJNST_ISF_SC_EENST_ISG_SC_EEEEESJ_SK_SJ_SK_NS1F_6fusion15FusionCallbacksIS1J_NS1N_17LinearCombinationISJ_fSJ_fLNS_15FloatRoundStyleE2EEESI_S1M_JEEENS4_5SM1004TMEM4LOAD26SM100_TMEM_LOAD_16dp256b4xES11_NS12_INS13_ILi2ELi4ELi3EEES16_NST_INS5_IJS17_NSA_ILi32EEEEEENS5_IJS1Y_SC_EEEEEEENS4_17SM75_U32x4_LDSM_NENS4_14SM90_TMA_STOREES22_NS4_17SM90_U32x4_STSM_NENS4_39AutoVectorizingCopyWithAssumedAlignmentILi128EEEEEEvvEEEEvNT_6ParamsE --------------------------
	.section	.nv.shared._ZN7cutlass13device_kernelINS_4gemm6kernel13GemmUniversalIN4cute5tupleIJiiiiEEENS1_10collective13CollectiveMmaINS1_35MainloopSm100TmaUmmaWarpSpecializedILi2ELi2ELi4ENS5_IJNS4_1CILi2EEENSA_ILi1EEESC_EEEEENS5_IJNSA_ILi64EEENSA_ILi224EEENSA_ILi128EEEEEENS_6half_tENS5_IJlSC_lEEESJ_SK_NS4_8TiledMMAINS4_8MMA_AtomIJNS4_20SM100_MMA_F16BF16_SSISJ_SJ_fLi64ELi224ELNS4_4UMMA5MajorE0ELSP_0ELNSO_7ScaleInE0ELSQ_0EEEEEENS4_6LayoutINS5_IJSC_SC_SC_EEENS5_IJNSA_ILi0EEESV_SV_EEEEENS5_IJNS4_10UnderscoreESY_SY_EEEEENS4_13SM90_TMA_LOADENS4_14ComposedLayoutINS4_7SwizzleILi3ELi4ELi3EEENS4_18smem_ptr_flag_bitsILi16EEENST_INS5_IJNSA_ILi8EEESF_EEENS5_IJSF_SC_EEEEEEEvNS4_8identityENS4_23SM90_TMA_LOAD_MULTICASTES1B_vS1C_EENS_8epilogue10collective18CollectiveEpilogueINS1F_23Sm100TmaWarpSpecializedILi2ELi1ELi112ELb1ELb0EEEJSI_NS5_IJNST_ISF_SC_EENST_ISG_SC_EEEEESJ_SK_SJ_SK_NS1F_6fusion15FusionCallbacksIS1J_NS1N_17LinearCombinationISJ_fSJ_fLNS_15FloatRoundStyleE2EEESI_S1M_JEEENS4_5SM1004TMEM4LOAD26SM100_TMEM_LOAD_16dp256b4xES11_NS12_INS13_ILi2ELi4ELi3EEES16_NST_INS5_IJS17_NSA_ILi32EEEEEENS5_IJS1Y_SC_EEEEEEENS4_17SM75_U32x4_LDSM_NENS4_14SM90_TMA_STOREES22_NS4_17SM90_U32x4_STSM_NENS4_39AutoVectorizingCopyWithAssumedAlignmentILi128EEEEEEvvEEEEvNT_6ParamsE,"aw",@nobits
	.sectionflags	@""
	.align	16
	.zero		1024


//--------------------- .nv.shared.reserved.0     --------------------------
	.section	.nv.shared.reserved.0,"aw",@nobits
	.weak		__nv_reservedSMEM_offset_0_alias
	.size		__nv_reservedSMEM_offset_0_alias, 0, 64
	.other		__nv_reservedSMEM_offset_0_alias,@"STO_CUDA_RESERVED_SHARED STV_DEFAULT"
__nv_reservedSMEM_offset_0_alias:
	.zero		0
.nv.shared.reserved.0:
	.zero		64
	.weak		__nv_reservedSMEM_tcgen05_partition
	.type		__nv_reservedSMEM_tcgen05_partition,@object
	.size		__nv_reservedSMEM_tcgen05_partition,(.L_0 - __nv_reservedSMEM_tcgen05_partition)
__nv_reservedSMEM_tcgen05_partition:
	.zero		32
.L_0:


//--------------------- .nv.global                --------------------------
	.section	.nv.global,"aw",@nobits
.nv.global:
	.type		_ZN40_INTERNAL_890d4644_4_k_cu_3ba260fc_102654cute1_E,@object
	.size		_ZN40_INTERNAL_890d4644_4_k_cu_3ba260fc_102654cute1_E,(_ZN40_INTERNAL_890d4644_4_k_cu_3ba260fc_102654cuda3std3__45__cpo6cbeginE - _ZN40_INTERNAL_890d4644_4_k_cu_3ba260fc_102654cute1_E)
_ZN40_INTERNAL_890d4644_4_k_cu_3ba260fc_102654cute1_E:
	.zero		1
	.type		_ZN40_INTERNAL_890d4644_4_k_cu_3ba260fc_102654cuda3std3__45__cpo6cbeginE,@object
	.size		_ZN40_INTERNAL_890d4644_4_k_cu_3ba260fc_102654cuda3std3__45__cpo6cbeginE,(_ZN40_INTERNAL_890d4644_4_k_cu_3ba260fc_102654cuda3std3__48in_placeE - _ZN40_INTERNAL_890d4644_4_k_cu_3ba260fc_102654cuda3std3__45__cpo6cbeginE)
_ZN40_INTERNAL_890d4644_4_k_cu_3ba260fc_102654cuda3std3__45__cpo6cbeginE:
	.zero		1
	.type		_ZN40_INTERNAL_890d4644_4_k_cu_3ba260fc_102654cuda3std3__48in_placeE,@object
	.size		_ZN40_INTERNAL_890d4644_4_k_cu_3ba260fc_102654cuda3std3__48in_placeE,(_ZN40_INTERNAL_890d4644_4_k_cu_3ba260fc_102654cuda3std6ranges3__45__cpo9iter_moveE - _ZN40_INTERNAL_890d4644_4_k_cu_3ba260fc_102654cuda3std3__48in_placeE)
_ZN40_INTERNAL_890d4644_4_k_cu_3ba260fc_102654cuda3std3__48in_placeE:
	.zero		1
	.type		_ZN40_INTERNAL_890d4644_4_k_cu_3ba260fc_102654cuda3std6ranges3__45__cpo9iter_moveE,@object
	.size		_ZN40_INTERNAL_890d4644_4_k_cu_3ba260fc_102654cuda3std6ranges3__45__cpo9iter_moveE,(_ZN40_INTERNAL_890d4644_4_k_cu_3ba260fc_102654cuda3std3__45__cpo5beginE - _ZN40_INTERNAL_890d4644_4_k_cu_3ba260fc_102654cuda3std6ranges3__45__cpo9iter_moveE)
_ZN40_INTERNAL_890d4644_4_k_cu_3ba260fc_102654cuda3std6ranges3__45__cpo9iter_moveE:
	.zero		1
	.type		_ZN40_INTERNAL_890d4644_4_k_cu_3ba260fc_102654cuda3std3__45__cpo5beginE,@object
	.size		_ZN40_INTERNAL_890d4644_4_k_cu_3ba260fc_102654cuda3std3__45__cpo5beginE,(_ZN40_INTERNAL_890d4644_4_k_cu_3ba260fc_102654cuda3std3__442_GLOBAL__N__890d4644_4_k_cu_3ba260fc_102656ignoreE - _ZN40_INTERNAL_890d4644_4_k_cu_3ba260fc_102654cuda3std3__45__cpo5beginE)
_ZN40_INTERNAL_890d4644_4_k_cu_3ba260fc_102654cuda3std3__45__cpo5beginE:
	.zero		1
	.type		_ZN40_INTERNAL_890d4644_4_k_cu_3ba260fc_102654cuda3std3__442_GLOBAL__N__890d4644_4_k_cu_3ba260fc_102656ignoreE,@object
	.size		_ZN40_INTERNAL_890d4644_4_k_cu_3ba260fc_102654cuda3std3__442_GLOBAL__N__890d4644_4_k_cu_3ba260fc_102656ignoreE,(_ZN40_INTERNAL_890d4644_4_k_cu_3ba260fc_102654cute7productE - _ZN40_INTERNAL_890d4644_4_k_cu_3ba260fc_102654cuda3std3__442_GLOBAL__N__890d4644_4_k_cu_3ba260fc_102656ignoreE)
_ZN40_INTERNAL_890d4644_4_k_cu_3ba260fc_102654cuda3std3__442_GLOBAL__N__890d4644_4_k_cu_3ba260fc_102656ignoreE:
	.zero		1
	.type		_ZN40_INTERNAL_890d4644_4_k_cu_3ba260fc_102654cute7productE,@object
	.size		_ZN40_INTERNAL_890d4644_4_k_cu_3ba260fc_102654cute7productE,(_ZN40_INTERNAL_890d4644_4_k_cu_3ba260fc_102654cuda3std3__45__cpo3endE - _ZN40_INTERNAL_890d4644_4_k_cu_3ba260fc_102654cute7productE)
_ZN40_INTERNAL_890d4644_4_k_cu_3ba260fc_102654cute7productE:
	.zero		1
	.type		_ZN40_INTERNAL_890d4644_4_k_cu_3ba260fc_102654cuda3std3__45__cpo3endE,@object
	.size		_ZN40_INTERNAL_890d4644_4_k_cu_3ba260fc_102654cuda3std3__45__cpo3endE,(_ZN40_INTERNAL_890d4644_4_k_cu_3ba260fc_102654cuda3std3__419piecewise_constructE - _ZN40_INTERNAL_890d4644_4_k_cu_3ba260fc_102654cuda3std3__45__cpo3endE)
_ZN40_INTERNAL_890d4644_4_k_cu_3ba260fc_102654cuda3std3__45__cpo3endE:
	.zero		1
	.type		_ZN40_INTERNAL_890d4644_4_k_cu_3ba260fc_102654cuda3std3__419piecewise_constructE,@object
	.size		_ZN40_INTERNAL_890d4644_4_k_cu_3ba260fc_102654cuda3std3__419piecewise_constructE,(_ZN40_INTERNAL_890d4644_4_k_cu_3ba260fc_102654cuda3std3__45__cpo4cendE - _ZN40_INTERNAL_890d4644_4_k_cu_3ba260fc_102654cuda3std3__419piecewise_constructE)
_ZN40_INTERNAL_890d4644_4_k_cu_3ba260fc_102654cuda3std3__419piecewise_constructE:
	.zero		1
	.type		_ZN40_INTERNAL_890d4644_4_k_cu_3ba260fc_102654cuda3std3__45__cpo4cendE,@object
	.size		_ZN40_INTERNAL_890d4644_4_k_cu_3ba260fc_102654cuda3std3__45__cpo4cendE,(_ZN40_INTERNAL_890d4644_4_k_cu_3ba260fc_102654cuda3std6ranges3__45__cpo4swapE - _ZN40_INTERNAL_890d4644_4_k_cu_3ba260fc_102654cuda3std3__45__cpo4cendE)
_ZN40_INTERNAL_890d4644_4_k_cu_3ba260fc_102654cuda3std3__45__cpo4cendE:
	.zero		1
	.type		_ZN40_INTERNAL_890d4644_4_k_cu_3ba260fc_102654cuda3std6ranges3__45__cpo4swapE,@object
	.size		_ZN40_INTERNAL_890d4644_4_k_cu_3ba260fc_102654cuda3std6ranges3__45__cpo4swapE,(.L_10 - _ZN40_INTERNAL_890d4644_4_k_cu_3ba260fc_102654cuda3std6ranges3__45__cpo4swapE)
_ZN40_INTERNAL_890d4644_4_k_cu_3ba260fc_102654cuda3std6ranges3__45__cpo4swapE:
	.zero		1
.L_10:


//--------------------- .nv.constant0._ZN7cutlass13device_kernelINS_4gemm6kernel13GemmUniversalIN4cute5tupleIJiiiiEEENS1_10collective13CollectiveMmaINS1_35MainloopSm100TmaUmmaWarpSpecializedILi2ELi2ELi4ENS5_IJNS4_1CILi2EEENSA_ILi1EEESC_EEEEENS5_IJNSA_ILi64EEENSA_ILi224EEENSA_ILi128EEEEEENS_6half_tENS5_IJlSC_lEEESJ_SK_NS4_8TiledMMAINS4_8MMA_AtomIJNS4_20SM100_MMA_F16BF16_SSISJ_SJ_fLi64ELi224ELNS4_4UMMA5MajorE0ELSP_0ELNSO_7ScaleInE0ELSQ_0EEEEEENS4_6LayoutINS5_IJSC_SC_SC_EEENS5_IJNSA_ILi0EEESV_SV_EEEEENS5_IJNS4_10UnderscoreESY_SY_EEEEENS4_13SM90_TMA_LOADENS4_14ComposedLayoutINS4_7SwizzleILi3ELi4ELi3EEENS4_18smem_ptr_flag_bitsILi16EEENST_INS5_IJNSA_ILi8EEESF_EEENS5_IJSF_SC_EEEEEEEvNS4_8identityENS4_23SM90_TMA_LOAD_MULTICASTES1B_vS1C_EENS_8epilogue10collective18CollectiveEpilogueINS1F_23Sm100TmaWarpSpecializedILi2ELi1ELi112ELb1ELb0EEEJSI_NS5_IJNST_ISF_SC_EENST_ISG_SC_EEEEESJ_SK_SJ_SK_NS1F_6fusion15FusionCallbacksIS1J_NS1N_17LinearCombinationISJ_fSJ_fLNS_15FloatRoundStyleE2EEESI_S1M_JEEENS4_5SM1004TMEM4LOAD26SM100_TMEM_LOAD_16dp256b4xES11_NS12_INS13_ILi2ELi4ELi3EEES16_NST_INS5_IJS17_NSA_ILi32EEEEEENS5_IJS1Y_SC_EEEEEEENS4_17SM75_U32x4_LDSM_NENS4_14SM90_TMA_STOREES22_NS4_17SM90_U32x4_STSM_NENS4_39AutoVectorizingCopyWithAssumedAlignmentILi128EEEEEEvvEEEEvNT_6ParamsE --------------------------
	.section	.nv.constant0._ZN7cutlass13device_kernelINS_4gemm6kernel13GemmUniversalIN4cute5tupleIJiiiiEEENS1_10collective13CollectiveMmaINS1_35MainloopSm100TmaUmmaWarpSpecializedILi2ELi2ELi4ENS5_IJNS4_1CILi2EEENSA_ILi1EEESC_EEEEENS5_IJNSA_ILi64EEENSA_ILi224EEENSA_ILi128EEEEEENS_6half_tENS5_IJlSC_lEEESJ_SK_NS4_8TiledMMAINS4_8MMA_AtomIJNS4_20SM100_MMA_F16BF16_SSISJ_SJ_fLi64ELi224ELNS4_4UMMA5MajorE0ELSP_0ELNSO_7ScaleInE0ELSQ_0EEEEEENS4_6LayoutINS5_IJSC_SC_SC_EEENS5_IJNSA_ILi0EEESV_SV_EEEEENS5_IJNS4_10UnderscoreESY_SY_EEEEENS4_13SM90_TMA_LOADENS4_14ComposedLayoutINS4_7SwizzleILi3ELi4ELi3EEENS4_18smem_ptr_flag_bitsILi16EEENST_INS5_IJNSA_ILi8EEESF_EEENS5_IJSF_SC_EEEEEEEvNS4_8identityENS4_23SM90_TMA_LOAD_MULTICASTES1B_vS1C_EENS_8epilogue10collective18CollectiveEpilogueINS1F_23Sm100TmaWarpSpecializedILi2ELi1ELi112ELb1ELb0EEEJSI_NS5_IJNST_ISF_SC_EENST_ISG_SC_EEEEESJ_SK_SJ_SK_NS1F_6fusion15FusionCallbacksIS1J_NS1N_17LinearCombinationISJ_fSJ_fLNS_15FloatRoundStyleE2EEESI_S1M_JEEENS4_5SM1004TMEM4LOAD26SM100_TMEM_LOAD_16dp256b4xES11_NS12_INS13_ILi2ELi4ELi3EEES16_NST_INS5_IJS17_NSA_ILi32EEEEEENS5_IJS1Y_SC_EEEEEEENS4_17SM75_U32x4_LDSM_NENS4_14SM90_TMA_STOREES22_NS4_17SM90_U32x4_STSM_NENS4_39AutoVectorizingCopyWithAssumedAlignmentILi128EEEEEEvvEEEEvNT_6ParamsE,"a",@progbits
	.sectionflags	@""
	.align	4
.nv.constant0._ZN7cutlass13device_kernelINS_4gemm6kernel13GemmUniversalIN4cute5tupleIJiiiiEEENS1_10collective13CollectiveMmaINS1_35MainloopSm100TmaUmmaWarpSpecializedILi2ELi2ELi4ENS5_IJNS4_1CILi2EEENSA_ILi1EEESC_EEEEENS5_IJNSA_ILi64EEENSA_ILi224EEENSA_ILi128EEEEEENS_6half_tENS5_IJlSC_lEEESJ_SK_NS4_8TiledMMAINS4_8MMA_AtomIJNS4_20SM100_MMA_F16BF16_SSISJ_SJ_fLi64ELi224ELNS4_4UMMA5MajorE0ELSP_0ELNSO_7ScaleInE0ELSQ_0EEEEEENS4_6LayoutINS5_IJSC_SC_SC_EEENS5_IJNSA_ILi0EEESV_SV_EEEEENS5_IJNS4_10UnderscoreESY_SY_EEEEENS4_13SM90_TMA_LOADENS4_14ComposedLayoutINS4_7SwizzleILi3ELi4ELi3EEENS4_18smem_ptr_flag_bitsILi16EEENST_INS5_IJNSA_ILi8EEESF_EEENS5_IJSF_SC_EEEEEEEvNS4_8identityENS4_23SM90_TMA_LOAD_MULTICASTES1B_vS1C_EENS_8epilogue10collective18CollectiveEpilogueINS1F_23Sm100TmaWarpSpecializedILi2ELi1ELi112ELb1ELb0EEEJSI_NS5_IJNST_ISF_SC_EENST_ISG_SC_EEEEESJ_SK_SJ_SK_NS1F_6fusion15FusionCallbacksIS1J_NS1N_17LinearCombinationISJ_fSJ_fLNS_15FloatRoundStyleE2EEESI_S1M_JEEENS4_5SM1004TMEM4LOAD26SM100_TMEM_LOAD_16dp256b4xES11_NS12_INS13_ILi2ELi4ELi3EEES16_NST_INS5_IJS17_NSA_ILi32EEEEEENS5_IJS1Y_SC_EEEEEEENS4_17SM75_U32x4_LDSM_NENS4_14SM90_TMA_STOREES22_NS4_17SM90_U32x4_STSM_NENS4_39AutoVectorizingCopyWithAssumedAlignmentILi128EEEEEEvvEEEEvNT_6ParamsE:
	.zero		2944


//--------------------- SYMBOLS --------------------------

	.type		.nv.reservedSmem.offset0,@object
	.size		.nv.reservedSmem.offset0,0x4
	.type		.nv.reservedSmem.cap,@object
	.size		.nv.reservedSmem.cap,0x4
	.type		__assertfail,@function
